//
// Generated by NVIDIA NVVM Compiler
//
// Compiler Build ID: CL-36424714
// Cuda compilation tools, release 13.0, V13.0.88
// Based on NVVM 20.0.0
//

.version 9.0
.target sm_100
.address_size 64

// _ZZN32_GLOBAL__N__916a8794_4_k_cu_main22stride_cp_async_kernelEPKimiiPiE4smem has been demoted

.entry _ZN32_GLOBAL__N__916a8794_4_k_cu_main15flush_l2_kernelEPKmmPm(
	.param .u64 .ptr .align 1 _ZN32_GLOBAL__N__916a8794_4_k_cu_main15flush_l2_kernelEPKmmPm_param_0,
	.param .u64 _ZN32_GLOBAL__N__916a8794_4_k_cu_main15flush_l2_kernelEPKmmPm_param_1,
	.param .u64 .ptr .align 1 _ZN32_GLOBAL__N__916a8794_4_k_cu_main15flush_l2_kernelEPKmmPm_param_2
)
{
	.reg .pred 	%p<4>;
	.reg .b32 	%r<5>;
	.reg .b64 	%rd<25>;

	ld.param.u64 	%rd10, [_ZN32_GLOBAL__N__916a8794_4_k_cu_main15flush_l2_kernelEPKmmPm_param_0];
	ld.param.u64 	%rd11, [_ZN32_GLOBAL__N__916a8794_4_k_cu_main15flush_l2_kernelEPKmmPm_param_1];
	ld.param.u64 	%rd12, [_ZN32_GLOBAL__N__916a8794_4_k_cu_main15flush_l2_kernelEPKmmPm_param_2];
	mov.u32 	%r1, %ctaid.x;
	mov.u32 	%r2, %ntid.x;
	cvt.u64.u32 	%rd1, %r2;
	mul.wide.u32 	%rd14, %r1, %r2;
	mov.u32 	%r3, %tid.x;
	cvt.u64.u32 	%rd15, %r3;
	add.s64 	%rd2, %rd14, %rd15;
	setp.ge.u64 	%p1, %rd2, %rd11;
	mov.b64 	%rd24, 0;
	@%p1 bra 	$L__BB0_3;
	mov.u32 	%r4, %nctaid.x;
	cvt.u64.u32 	%rd17, %r4;
	mul.lo.s64 	%rd3, %rd17, %rd1;
	cvta.to.global.u64 	%rd4, %rd10;
	mov.b64 	%rd24, 0;
	mov.u64 	%rd22, %rd2;
$L__BB0_2:
	shl.b64 	%rd18, %rd22, 3;
	add.s64 	%rd19, %rd4, %rd18;
	ld.global.nc.u64 	%rd20, [%rd19];
	add.s64 	%rd24, %rd20, %rd24;
	add.s64 	%rd22, %rd22, %rd3;
	setp.lt.u64 	%p2, %rd22, %rd11;
	@%p2 bra 	$L__BB0_2;
$L__BB0_3:
	setp.ne.s64 	%p3, %rd2, 0;
	@%p3 bra 	$L__BB0_5;
	cvta.to.global.u64 	%rd21, %rd12;
	st.global.u64 	[%rd21], %rd24;
$L__BB0_5:
	ret;

}
.entry _ZN32_GLOBAL__N__916a8794_4_k_cu_main20init_lcg_next_kernelEPjj(
	.param .u64 .ptr .align 1 _ZN32_GLOBAL__N__916a8794_4_k_cu_main20init_lcg_next_kernelEPjj_param_0,
	.param .u32 _ZN32_GLOBAL__N__916a8794_4_k_cu_main20init_lcg_next_kernelEPjj_param_1
)
{
	.reg .pred 	%p<8>;
	.reg .b32 	%r<52>;
	.reg .b64 	%rd<61>;

	ld.param.u64 	%rd34, [_ZN32_GLOBAL__N__916a8794_4_k_cu_main20init_lcg_next_kernelEPjj_param_0];
	ld.param.u32 	%r18, [_ZN32_GLOBAL__N__916a8794_4_k_cu_main20init_lcg_next_kernelEPjj_param_1];
	cvta.to.global.u64 	%rd1, %rd34;
	mov.u32 	%r19, %ctaid.x;
	cvt.u64.u32 	%rd2, %r19;
	mov.u32 	%r20, %ntid.x;
	cvt.u64.u32 	%rd3, %r20;
	mul.wide.u32 	%rd35, %r19, %r20;
	mov.u32 	%r21, %tid.x;
	cvt.u64.u32 	%rd4, %r21;
	add.s64 	%rd58, %rd35, %rd4;
	mov.u32 	%r22, %nctaid.x;
	cvt.u64.u32 	%rd6, %r22;
	mul.wide.u32 	%rd7, %r22, %r20;
	cvt.u64.u32 	%rd8, %r18;
	setp.gt.u64 	%p1, %rd58, %rd8;
	@%p1 bra 	$L__BB1_10;
	add.s64 	%rd36, %rd6, %rd2;
	mad.lo.s64 	%rd37, %rd36, %rd3, %rd4;
	add.s64 	%rd38, %rd8, 1;
	max.u64 	%rd39, %rd37, %rd38;
	setp.le.u64 	%p2, %rd37, %rd8;
	selp.u64 	%rd9, 1, 0, %p2;
	add.s64 	%rd40, %rd37, %rd9;
	sub.s64 	%rd10, %rd39, %rd40;
	or.b64  	%rd41, %rd10, %rd7;
	and.b64  	%rd42, %rd41, -4294967296;
	setp.ne.s64 	%p3, %rd42, 0;
	@%p3 bra 	$L__BB1_3;
	cvt.u32.u64 	%r23, %rd7;
	cvt.u32.u64 	%r24, %rd10;
	div.u32 	%r25, %r24, %r23;
	cvt.u64.u32 	%rd54, %r25;
	bra.uni 	$L__BB1_4;
$L__BB1_3:
	div.u64 	%rd54, %rd10, %rd7;
$L__BB1_4:
	add.s64 	%rd14, %rd54, %rd9;
	and.b64  	%rd43, %rd14, 3;
	setp.eq.s64 	%p4, %rd43, 3;
	@%p4 bra 	$L__BB1_7;
	cvt.u32.u64 	%r26, %rd3;
	cvt.u32.u64 	%r27, %rd6;
	cvt.u32.u64 	%r28, %rd4;
	cvt.u32.u64 	%r29, %rd2;
	shl.b64 	%rd44, %rd58, 2;
	add.s64 	%rd56, %rd1, %rd44;
	shl.b64 	%rd16, %rd7, 2;
	mad.lo.s32 	%r30, %r26, %r29, %r28;
	mul.lo.s32 	%r47, %r30, 1664525;
	mul.lo.s32 	%r31, %r26, %r27;
	mul.lo.s32 	%r2, %r31, 1664525;
	add.s64 	%rd45, %rd14, 1;
	and.b64  	%rd46, %rd45, 3;
	neg.s64 	%rd55, %rd46;
$L__BB1_6:
	.pragma "nounroll";
	add.s32 	%r32, %r47, 1013904223;
	and.b32  	%r33, %r32, %r18;
	st.global.u32 	[%rd56], %r33;
	add.s64 	%rd58, %rd58, %rd7;
	add.s64 	%rd56, %rd56, %rd16;
	add.s32 	%r47, %r47, %r2;
	add.s64 	%rd55, %rd55, 1;
	setp.ne.s64 	%p5, %rd55, 0;
	@%p5 bra 	$L__BB1_6;
$L__BB1_7:
	setp.lt.u64 	%p6, %rd14, 3;
	@%p6 bra 	$L__BB1_10;
	cvt.u32.u64 	%r34, %rd3;
	cvt.u32.u64 	%r35, %rd6;
	mul.lo.s32 	%r36, %r34, %r35;
	cvt.u32.u64 	%r37, %rd58;
	mul.lo.s32 	%r48, %r37, 1664525;
	mad.lo.s32 	%r51, %r36, 3329050, %r48;
	mul.lo.s32 	%r7, %r36, 6658100;
	mad.lo.s32 	%r50, %r36, 4993575, %r48;
	add.s32 	%r38, %r36, %r37;
	mul.lo.s32 	%r49, %r38, 1664525;
	shl.b64 	%rd25, %rd7, 2;
	shl.b64 	%rd47, %rd58, 2;
	add.s64 	%rd59, %rd1, %rd47;
	shl.b64 	%rd27, %rd7, 4;
	shl.b64 	%rd28, %rd7, 3;
	mul.lo.s64 	%rd29, %rd7, 12;
$L__BB1_9:
	add.s32 	%r39, %r48, 1013904223;
	and.b32  	%r40, %r39, %r18;
	st.global.u32 	[%rd59], %r40;
	add.s64 	%rd48, %rd58, %rd7;
	add.s32 	%r41, %r49, 1013904223;
	and.b32  	%r42, %r41, %r18;
	add.s64 	%rd49, %rd59, %rd25;
	st.global.u32 	[%rd49], %r42;
	add.s64 	%rd50, %rd48, %rd7;
	add.s32 	%r43, %r51, 1013904223;
	and.b32  	%r44, %r43, %r18;
	add.s64 	%rd51, %rd59, %rd28;
	st.global.u32 	[%rd51], %r44;
	add.s64 	%rd52, %rd50, %rd7;
	add.s32 	%r45, %r50, 1013904223;
	and.b32  	%r46, %r45, %r18;
	add.s64 	%rd53, %rd59, %rd29;
	st.global.u32 	[%rd53], %r46;
	add.s64 	%rd58, %rd52, %rd7;
	add.s32 	%r51, %r51, %r7;
	add.s32 	%r50, %r50, %r7;
	add.s32 	%r49, %r49, %r7;
	add.s64 	%rd59, %rd59, %rd27;
	add.s32 	%r48, %r48, %r7;
	setp.le.u64 	%p7, %rd58, %rd8;
	@%p7 bra 	$L__BB1_9;
$L__BB1_10:
	ret;

}
.entry _ZN32_GLOBAL__N__916a8794_4_k_cu_main23init_stride_next_kernelEPjmj(
	.param .u64 .ptr .align 1 _ZN32_GLOBAL__N__916a8794_4_k_cu_main23init_stride_next_kernelEPjmj_param_0,
	.param .u64 _ZN32_GLOBAL__N__916a8794_4_k_cu_main23init_stride_next_kernelEPjmj_param_1,
	.param .u32 _ZN32_GLOBAL__N__916a8794_4_k_cu_main23init_stride_next_kernelEPjmj_param_2
)
{
	.reg .pred 	%p<4>;
	.reg .b32 	%r<6>;
	.reg .b64 	%rd<20>;

	ld.param.u64 	%rd11, [_ZN32_GLOBAL__N__916a8794_4_k_cu_main23init_stride_next_kernelEPjmj_param_0];
	ld.param.u64 	%rd12, [_ZN32_GLOBAL__N__916a8794_4_k_cu_main23init_stride_next_kernelEPjmj_param_1];
	ld.param.u32 	%r1, [_ZN32_GLOBAL__N__916a8794_4_k_cu_main23init_stride_next_kernelEPjmj_param_2];
	mov.u32 	%r2, %ctaid.x;
	mov.u32 	%r3, %ntid.x;
	cvt.u64.u32 	%rd1, %r3;
	mul.wide.u32 	%rd13, %r2, %r3;
	mov.u32 	%r4, %tid.x;
	cvt.u64.u32 	%rd14, %r4;
	add.s64 	%rd18, %rd13, %rd14;
	setp.ge.u64 	%p1, %rd18, %rd12;
	@%p1 bra 	$L__BB2_5;
	cvt.u64.u32 	%rd3, %r1;
	mov.u32 	%r5, %nctaid.x;
	cvt.u64.u32 	%rd15, %r5;
	mul.lo.s64 	%rd4, %rd15, %rd1;
	cvta.to.global.u64 	%rd5, %rd11;
$L__BB2_2:
	add.s64 	%rd19, %rd18, %rd3;
$L__BB2_3:
	mov.u64 	%rd8, %rd19;
	setp.ge.u64 	%p2, %rd8, %rd12;
	sub.s64 	%rd19, %rd8, %rd12;
	@%p2 bra 	$L__BB2_3;
	shl.b64 	%rd16, %rd18, 2;
	add.s64 	%rd17, %rd5, %rd16;
	st.global.u32 	[%rd17], %rd8;
	add.s64 	%rd18, %rd18, %rd4;
	setp.lt.u64 	%p3, %rd18, %rd12;
	@%p3 bra 	$L__BB2_2;
$L__BB2_5:
	ret;

}
.entry _ZN32_GLOBAL__N__916a8794_4_k_cu_main22stride_baseline_kernelEPKimiiPi(
	.param .u64 .ptr .align 1 _ZN32_GLOBAL__N__916a8794_4_k_cu_main22stride_baseline_kernelEPKimiiPi_param_0,
	.param .u64 _ZN32_GLOBAL__N__916a8794_4_k_cu_main22stride_baseline_kernelEPKimiiPi_param_1,
	.param .u32 _ZN32_GLOBAL__N__916a8794_4_k_cu_main22stride_baseline_kernelEPKimiiPi_param_2,
	.param .u32 _ZN32_GLOBAL__N__916a8794_4_k_cu_main22stride_baseline_kernelEPKimiiPi_param_3,
	.param .u64 .ptr .align 1 _ZN32_GLOBAL__N__916a8794_4_k_cu_main22stride_baseline_kernelEPKimiiPi_param_4
)
{
	.reg .pred 	%p<5>;
	.reg .b32 	%r<17>;
	.reg .b64 	%rd<15>;

	ld.param.u64 	%rd5, [_ZN32_GLOBAL__N__916a8794_4_k_cu_main22stride_baseline_kernelEPKimiiPi_param_0];
	ld.param.u64 	%rd6, [_ZN32_GLOBAL__N__916a8794_4_k_cu_main22stride_baseline_kernelEPKimiiPi_param_1];
	ld.param.u32 	%r7, [_ZN32_GLOBAL__N__916a8794_4_k_cu_main22stride_baseline_kernelEPKimiiPi_param_2];
	ld.param.u32 	%r8, [_ZN32_GLOBAL__N__916a8794_4_k_cu_main22stride_baseline_kernelEPKimiiPi_param_3];
	ld.param.u64 	%rd7, [_ZN32_GLOBAL__N__916a8794_4_k_cu_main22stride_baseline_kernelEPKimiiPi_param_4];
	mov.u32 	%r9, %tid.x;
	and.b32  	%r10, %r9, 31;
	setp.ne.s32 	%p1, %r10, 0;
	@%p1 bra 	$L__BB3_5;
	setp.lt.s32 	%p2, %r8, 1;
	mov.b32 	%r16, 0;
	@%p2 bra 	$L__BB3_4;
	cvt.s64.s32 	%rd1, %r7;
	neg.s32 	%r14, %r8;
	cvta.to.global.u64 	%rd2, %rd5;
	mov.b64 	%rd14, 0;
	mov.b32 	%r16, 0;
$L__BB3_3:
	.pragma "nounroll";
	add.s64 	%rd9, %rd14, %rd1;
	setp.lt.u64 	%p3, %rd9, %rd6;
	selp.b64 	%rd10, 0, %rd6, %p3;
	sub.s64 	%rd14, %rd9, %rd10;
	shl.b64 	%rd11, %rd14, 2;
	add.s64 	%rd12, %rd2, %rd11;
	ld.global.nc.u32 	%r13, [%rd12];
	xor.b32  	%r16, %r13, %r16;
	add.s32 	%r14, %r14, 1;
	setp.ne.s32 	%p4, %r14, 0;
	@%p4 bra 	$L__BB3_3;
$L__BB3_4:
	cvta.to.global.u64 	%rd13, %rd7;
	st.global.u32 	[%rd13], %r16;
$L__BB3_5:
	ret;

}
.entry _ZN32_GLOBAL__N__916a8794_4_k_cu_main25stride_prefetch_l2_kernelEPKimiiPi(
	.param .u64 .ptr .align 1 _ZN32_GLOBAL__N__916a8794_4_k_cu_main25stride_prefetch_l2_kernelEPKimiiPi_param_0,
	.param .u64 _ZN32_GLOBAL__N__916a8794_4_k_cu_main25stride_prefetch_l2_kernelEPKimiiPi_param_1,
	.param .u32 _ZN32_GLOBAL__N__916a8794_4_k_cu_main25stride_prefetch_l2_kernelEPKimiiPi_param_2,
	.param .u32 _ZN32_GLOBAL__N__916a8794_4_k_cu_main25stride_prefetch_l2_kernelEPKimiiPi_param_3,
	.param .u64 .ptr .align 1 _ZN32_GLOBAL__N__916a8794_4_k_cu_main25stride_prefetch_l2_kernelEPKimiiPi_param_4
)
{
	.reg .pred 	%p<6>;
	.reg .b32 	%r<16>;
	.reg .b64 	%rd<22>;

	ld.param.u64 	%rd8, [_ZN32_GLOBAL__N__916a8794_4_k_cu_main25stride_prefetch_l2_kernelEPKimiiPi_param_0];
	ld.param.u64 	%rd9, [_ZN32_GLOBAL__N__916a8794_4_k_cu_main25stride_prefetch_l2_kernelEPKimiiPi_param_1];
	ld.param.u32 	%r6, [_ZN32_GLOBAL__N__916a8794_4_k_cu_main25stride_prefetch_l2_kernelEPKimiiPi_param_2];
	ld.param.u32 	%r7, [_ZN32_GLOBAL__N__916a8794_4_k_cu_main25stride_prefetch_l2_kernelEPKimiiPi_param_3];
	ld.param.u64 	%rd10, [_ZN32_GLOBAL__N__916a8794_4_k_cu_main25stride_prefetch_l2_kernelEPKimiiPi_param_4];
	mov.u32 	%r8, %tid.x;
	and.b32  	%r9, %r8, 31;
	setp.ne.s32 	%p1, %r9, 0;
	@%p1 bra 	$L__BB4_7;
	setp.lt.s32 	%p2, %r7, 1;
	mov.b32 	%r15, 0;
	@%p2 bra 	$L__BB4_6;
	mul.wide.s32 	%rd1, %r6, 8;
	cvta.to.global.u64 	%rd2, %rd8;
	mov.b64 	%rd20, 0;
	mov.b32 	%r13, 0;
	mov.u32 	%r15, %r13;
$L__BB4_3:
	.pragma "nounroll";
	add.s64 	%rd4, %rd20, %rd1;
	mov.u64 	%rd21, %rd4;
$L__BB4_4:
	mov.u64 	%rd5, %rd21;
	setp.ge.u64 	%p3, %rd5, %rd9;
	sub.s64 	%rd21, %rd5, %rd9;
	@%p3 bra 	$L__BB4_4;
	shl.b64 	%rd13, %rd5, 2;
	add.s64 	%rd12, %rd8, %rd13;
	// begin inline asm
	prefetch.global.L2 [%rd12];
	// end inline asm
	mul.wide.s32 	%rd14, %r6, -7;
	add.s64 	%rd15, %rd4, %rd14;
	setp.lt.u64 	%p4, %rd15, %rd9;
	selp.b64 	%rd16, 0, %rd9, %p4;
	sub.s64 	%rd20, %rd15, %rd16;
	shl.b64 	%rd17, %rd20, 2;
	add.s64 	%rd18, %rd2, %rd17;
	ld.global.u32 	%r12, [%rd18];
	xor.b32  	%r15, %r12, %r15;
	add.s32 	%r13, %r13, 1;
	setp.ne.s32 	%p5, %r13, %r7;
	@%p5 bra 	$L__BB4_3;
$L__BB4_6:
	cvta.to.global.u64 	%rd19, %rd10;
	st.global.u32 	[%rd19], %r15;
$L__BB4_7:
	ret;

}
.entry _ZN32_GLOBAL__N__916a8794_4_k_cu_main22stride_cp_async_kernelEPKimiiPi(
	.param .u64 .ptr .align 1 _ZN32_GLOBAL__N__916a8794_4_k_cu_main22stride_cp_async_kernelEPKimiiPi_param_0,
	.param .u64 _ZN32_GLOBAL__N__916a8794_4_k_cu_main22stride_cp_async_kernelEPKimiiPi_param_1,
	.param .u32 _ZN32_GLOBAL__N__916a8794_4_k_cu_main22stride_cp_async_kernelEPKimiiPi_param_2,
	.param .u32 _ZN32_GLOBAL__N__916a8794_4_k_cu_main22stride_cp_async_kernelEPKimiiPi_param_3,
	.param .u64 .ptr .align 1 _ZN32_GLOBAL__N__916a8794_4_k_cu_main22stride_cp_async_kernelEPKimiiPi_param_4
)
{
	.reg .pred 	%p<11>;
	.reg .b32 	%r<31>;
	.reg .b64 	%rd<43>;
	// demoted variable
	.shared .align 4 .b8 _ZZN32_GLOBAL__N__916a8794_4_k_cu_main22stride_cp_async_kernelEPKimiiPiE4smem[16];
	ld.param.u64 	%rd20, [_ZN32_GLOBAL__N__916a8794_4_k_cu_main22stride_cp_async_kernelEPKimiiPi_param_0];
	ld.param.u64 	%rd21, [_ZN32_GLOBAL__N__916a8794_4_k_cu_main22stride_cp_async_kernelEPKimiiPi_param_1];
	ld.param.u32 	%r7, [_ZN32_GLOBAL__N__916a8794_4_k_cu_main22stride_cp_async_kernelEPKimiiPi_param_2];
	ld.param.u32 	%r8, [_ZN32_GLOBAL__N__916a8794_4_k_cu_main22stride_cp_async_kernelEPKimiiPi_param_3];
	ld.param.u64 	%rd22, [_ZN32_GLOBAL__N__916a8794_4_k_cu_main22stride_cp_async_kernelEPKimiiPi_param_4];
	mov.u32 	%r9, %tid.x;
	and.b32  	%r10, %r9, 31;
	setp.ne.s32 	%p1, %r10, 0;
	@%p1 bra 	$L__BB5_17;
	cvt.s64.s32 	%rd1, %r7;
	mov.u64 	%rd36, %rd1;
$L__BB5_2:
	mov.u64 	%rd41, %rd36;
	setp.ge.u64 	%p2, %rd41, %rd21;
	sub.s64 	%rd36, %rd41, %rd21;
	@%p2 bra 	$L__BB5_2;
	mov.u64 	%rd37, %rd1;
$L__BB5_4:
	mov.u64 	%rd4, %rd37;
	setp.ge.u64 	%p3, %rd4, %rd21;
	sub.s64 	%rd37, %rd4, %rd21;
	@%p3 bra 	$L__BB5_4;
	shl.b64 	%rd24, %rd4, 2;
	add.s64 	%rd23, %rd20, %rd24;
	mov.u32 	%r11, _ZZN32_GLOBAL__N__916a8794_4_k_cu_main22stride_cp_async_kernelEPKimiiPiE4smem;
	// begin inline asm
	cp.async.ca.shared.global [%r11], [%rd23], 4;
	// end inline asm
	shl.b64 	%rd38, %rd1, 1;
$L__BB5_6:
	mov.u64 	%rd7, %rd38;
	setp.ge.u64 	%p4, %rd7, %rd21;
	sub.s64 	%rd38, %rd7, %rd21;
	@%p4 bra 	$L__BB5_6;
	shl.b64 	%rd26, %rd7, 2;
	add.s64 	%rd25, %rd20, %rd26;
	add.s32 	%r12, %r11, 4;
	// begin inline asm
	cp.async.ca.shared.global [%r12], [%rd25], 4;
	// end inline asm
	mul.lo.s64 	%rd39, %rd1, 3;
$L__BB5_8:
	mov.u64 	%rd10, %rd39;
	setp.ge.u64 	%p5, %rd10, %rd21;
	sub.s64 	%rd39, %rd10, %rd21;
	@%p5 bra 	$L__BB5_8;
	shl.b64 	%rd28, %rd10, 2;
	add.s64 	%rd27, %rd20, %rd28;
	add.s32 	%r14, %r11, 8;
	// begin inline asm
	cp.async.ca.shared.global [%r14], [%rd27], 4;
	// end inline asm
	shl.b64 	%rd12, %rd1, 2;
	mov.u64 	%rd40, %rd12;
$L__BB5_10:
	mov.u64 	%rd13, %rd40;
	setp.ge.u64 	%p6, %rd13, %rd21;
	sub.s64 	%rd40, %rd13, %rd21;
	@%p6 bra 	$L__BB5_10;
	shl.b64 	%rd30, %rd13, 2;
	add.s64 	%rd29, %rd20, %rd30;
	add.s32 	%r16, %r11, 12;
	// begin inline asm
	cp.async.ca.shared.global [%r16], [%rd29], 4;
	// end inline asm
	// begin inline asm
	cp.async.commit_group;
	// end inline asm
	// begin inline asm
	cp.async.wait_group 0;
	// end inline asm
	bar.warp.sync 	-1;
	setp.lt.s32 	%p7, %r8, 1;
	mov.b32 	%r30, 0;
	@%p7 bra 	$L__BB5_16;
	mov.b32 	%r28, 0;
	mov.u32 	%r30, %r28;
$L__BB5_13:
	.pragma "nounroll";
	and.b32  	%r3, %r28, 3;
	// begin inline asm
	cp.async.wait_group 3;
	// end inline asm
	bar.warp.sync 	-1;
	shl.b32 	%r20, %r28, 2;
	and.b32  	%r21, %r20, 12;
	add.s32 	%r23, %r11, %r21;
	ld.shared.u32 	%r24, [%r23];
	xor.b32  	%r30, %r24, %r30;
	add.s64 	%rd16, %rd41, %rd12;
	mov.u64 	%rd42, %rd16;
$L__BB5_14:
	mov.u64 	%rd17, %rd42;
	setp.ge.u64 	%p8, %rd17, %rd21;
	sub.s64 	%rd42, %rd17, %rd21;
	@%p8 bra 	$L__BB5_14;
	shl.b32 	%r26, %r3, 2;
	add.s32 	%r25, %r26, %r11;
	shl.b64 	%rd32, %rd17, 2;
	add.s64 	%rd31, %rd20, %rd32;
	// begin inline asm
	cp.async.ca.shared.global [%r25], [%rd31], 4;
	// end inline asm
	// begin inline asm
	cp.async.commit_group;
	// end inline asm
	mad.lo.s64 	%rd33, %rd1, -3, %rd16;
	setp.lt.u64 	%p9, %rd33, %rd21;
	selp.b64 	%rd34, 0, %rd21, %p9;
	sub.s64 	%rd41, %rd33, %rd34;
	add.s32 	%r28, %r28, 1;
	setp.ne.s32 	%p10, %r28, %r8;
	@%p10 bra 	$L__BB5_13;
$L__BB5_16:
	// begin inline asm
	cp.async.wait_group 0;
	// end inline asm
	bar.warp.sync 	-1;
	cvta.to.global.u64 	%rd35, %rd22;
	st.global.u32 	[%rd35], %r30;
$L__BB5_17:
	ret;

}
.entry _ZN32_GLOBAL__N__916a8794_4_k_cu_main20pointer_chase_kernelEPKjiPi(
	.param .u64 .ptr .align 1 _ZN32_GLOBAL__N__916a8794_4_k_cu_main20pointer_chase_kernelEPKjiPi_param_0,
	.param .u32 _ZN32_GLOBAL__N__916a8794_4_k_cu_main20pointer_chase_kernelEPKjiPi_param_1,
	.param .u64 .ptr .align 1 _ZN32_GLOBAL__N__916a8794_4_k_cu_main20pointer_chase_kernelEPKjiPi_param_2
)
{
	.reg .pred 	%p<4>;
	.reg .b32 	%r<18>;
	.reg .b64 	%rd<7>;

	ld.param.u64 	%rd2, [_ZN32_GLOBAL__N__916a8794_4_k_cu_main20pointer_chase_kernelEPKjiPi_param_0];
	ld.param.u32 	%r9, [_ZN32_GLOBAL__N__916a8794_4_k_cu_main20pointer_chase_kernelEPKjiPi_param_1];
	ld.param.u64 	%rd3, [_ZN32_GLOBAL__N__916a8794_4_k_cu_main20pointer_chase_kernelEPKjiPi_param_2];
	mov.u32 	%r10, %tid.x;
	and.b32  	%r11, %r10, 31;
	setp.ne.s32 	%p1, %r11, 0;
	@%p1 bra 	$L__BB6_5;
	setp.lt.s32 	%p2, %r9, 1;
	mov.b32 	%r17, 0;
	@%p2 bra 	$L__BB6_4;
	neg.s32 	%r14, %r9;
	cvta.to.global.u64 	%rd1, %rd2;
	mov.b32 	%r17, 0;
	mov.u32 	%r16, %r17;
$L__BB6_3:
	.pragma "nounroll";
	mul.wide.u32 	%rd4, %r16, 4;
	add.s64 	%rd5, %rd1, %rd4;
	ld.global.nc.u32 	%r16, [%rd5];
	xor.b32  	%r17, %r16, %r17;
	add.s32 	%r14, %r14, 1;
	setp.ne.s32 	%p3, %r14, 0;
	@%p3 bra 	$L__BB6_3;
$L__BB6_4:
	cvta.to.global.u64 	%rd6, %rd3;
	st.global.u32 	[%rd6], %r17;
$L__BB6_5:
	ret;

}
.entry _ZN32_GLOBAL__N__916a8794_4_k_cu_main17gather_ima_kernelEPKiiS1_iiPi(
	.param .u64 .ptr .align 1 _ZN32_GLOBAL__N__916a8794_4_k_cu_main17gather_ima_kernelEPKiiS1_iiPi_param_0,
	.param .u32 _ZN32_GLOBAL__N__916a8794_4_k_cu_main17gather_ima_kernelEPKiiS1_iiPi_param_1,
	.param .u64 .ptr .align 1 _ZN32_GLOBAL__N__916a8794_4_k_cu_main17gather_ima_kernelEPKiiS1_iiPi_param_2,
	.param .u32 _ZN32_GLOBAL__N__916a8794_4_k_cu_main17gather_ima_kernelEPKiiS1_iiPi_param_3,
	.param .u32 _ZN32_GLOBAL__N__916a8794_4_k_cu_main17gather_ima_kernelEPKiiS1_iiPi_param_4,
	.param .u64 .ptr .align 1 _ZN32_GLOBAL__N__916a8794_4_k_cu_main17gather_ima_kernelEPKiiS1_iiPi_param_5
)
{
	.reg .pred 	%p<5>;
	.reg .b32 	%r<22>;
	.reg .b64 	%rd<11>;

	ld.param.u64 	%rd3, [_ZN32_GLOBAL__N__916a8794_4_k_cu_main17gather_ima_kernelEPKiiS1_iiPi_param_0];
	ld.param.u64 	%rd4, [_ZN32_GLOBAL__N__916a8794_4_k_cu_main17gather_ima_kernelEPKiiS1_iiPi_param_2];
	ld.param.u32 	%r9, [_ZN32_GLOBAL__N__916a8794_4_k_cu_main17gather_ima_kernelEPKiiS1_iiPi_param_3];
	ld.param.u32 	%r10, [_ZN32_GLOBAL__N__916a8794_4_k_cu_main17gather_ima_kernelEPKiiS1_iiPi_param_4];
	ld.param.u64 	%rd5, [_ZN32_GLOBAL__N__916a8794_4_k_cu_main17gather_ima_kernelEPKiiS1_iiPi_param_5];
	mov.u32 	%r11, %tid.x;
	and.b32  	%r12, %r11, 31;
	setp.ne.s32 	%p1, %r12, 0;
	@%p1 bra 	$L__BB7_5;
	setp.lt.s32 	%p2, %r10, 1;
	mov.b32 	%r21, 0;
	@%p2 bra 	$L__BB7_4;
	neg.s32 	%r18, %r10;
	cvta.to.global.u64 	%rd1, %rd4;
	cvta.to.global.u64 	%rd2, %rd3;
	mov.b32 	%r19, 0;
	mov.u32 	%r21, %r19;
$L__BB7_3:
	.pragma "nounroll";
	mul.wide.s32 	%rd6, %r19, 4;
	add.s64 	%rd7, %rd1, %rd6;
	ld.global.nc.u32 	%r15, [%rd7];
	mul.wide.s32 	%rd8, %r15, 4;
	add.s64 	%rd9, %rd2, %rd8;
	ld.global.nc.u32 	%r16, [%rd9];
	xor.b32  	%r21, %r16, %r21;
	add.s32 	%r17, %r19, 1;
	setp.lt.s32 	%p3, %r17, %r9;
	selp.b32 	%r19, %r17, 0, %p3;
	add.s32 	%r18, %r18, 1;
	setp.ne.s32 	%p4, %r18, 0;
	@%p4 bra 	$L__BB7_3;
$L__BB7_4:
	cvta.to.global.u64 	%rd10, %rd5;
	st.global.u32 	[%rd10], %r21;
$L__BB7_5:
	ret;

}


// ===== COMPILED SASS (sm_100) =====

	.target	sm_100

	.elftype	@"ET_EXEC"


//--------------------- .note.nv.tkinfo           --------------------------
	.section	.note.nv.tkinfo,"",@"SHT_NOTE"
	.sectionflags	@"SHF_NOTE_NV_TKINFO"
	.tkinfo
        /*0018*/ 	.word	0x00000002
        /*0030*/ 	.string	""
        /*0030*/ 	.string	"ptxas"
        /*0030*/ 	.string	"Cuda compilation tools, release 13.0, V13.0.88"
        /*0030*/ 	.string	"Build cuda_13.0.r13.0/compiler.36424714_0"
        /*0030*/ 	.string	"-arch sm_100 -m 64 "



//--------------------- .note.nv.cuinfo           --------------------------
	.section	.note.nv.cuinfo,"",@"SHT_NOTE"
	.sectionflags	@"SHF_NOTE_NV_CUINFO"
        /*0018*/ 	.short	0x0002
        /*001a*/ 	.short	0x0064
        /*001c*/ 	.short	0x0082
	.zero		2


//--------------------- .nv.info                  --------------------------
	.section	.nv.info,"",@"SHT_CUDA_INFO"
	.align	4


	//----- nvinfo : EIATTR_REGCOUNT
	.align		4
        /*0000*/ 	.byte	0x04, 0x2f
        /*0002*/ 	.short	(.L_1 - .L_0)
	.align		4
.L_0:
        /*0004*/ 	.word	index@(_ZN32_GLOBAL__N__916a8794_4_k_cu_main15flush_l2_kernelEPKmmPm)
        /*0008*/ 	.word	0x0000000e


	//----- nvinfo : EIATTR_FRAME_SIZE
	.align		4
.L_1:
        /*000c*/ 	.byte	0x04, 0x11
        /*000e*/ 	.short	(.L_3 - .L_2)
	.align		4
.L_2:
        /*0010*/ 	.word	index@(_ZN32_GLOBAL__N__916a8794_4_k_cu_main15flush_l2_kernelEPKmmPm)
        /*0014*/ 	.word	0x00000000


	//----- nvinfo : EIATTR_REGCOUNT
	.align		4
.L_3:
        /*0018*/ 	.byte	0x04, 0x2f
        /*001a*/ 	.short	(.L_5 - .L_4)
	.align		4
.L_4:
        /*001c*/ 	.word	index@(_ZN32_GLOBAL__N__916a8794_4_k_cu_main20init_lcg_next_kernelEPjj)
        /*0020*/ 	.word	0x0000001c


	//----- nvinfo : EIATTR_FRAME_SIZE
	.align		4
.L_5:
        /*0024*/ 	.byte	0x04, 0x11
        /*0026*/ 	.short	(.L_7 - .L_6)
	.align		4
.L_6:
        /*0028*/ 	.word	index@($__internal_0_$__cuda_sm20_div_u64)
        /*002c*/ 	.word	0x00000000


	//----- nvinfo : EIATTR_FRAME_SIZE
	.align		4
.L_7:
        /*0030*/ 	.byte	0x04, 0x11
        /*0032*/ 	.short	(.L_9 - .L_8)
	.align		4
.L_8:
        /*0034*/ 	.word	index@(_ZN32_GLOBAL__N__916a8794_4_k_cu_main20init_lcg_next_kernelEPjj)
        /*0038*/ 	.word	0x00000000


	//----- nvinfo : EIATTR_REGCOUNT
	.align		4
.L_9:
        /*003c*/ 	.byte	0x04, 0x2f
        /*003e*/ 	.short	(.L_11 - .L_10)
	.align		4
.L_10:
        /*0040*/ 	.word	index@(_ZN32_GLOBAL__N__916a8794_4_k_cu_main23init_stride_next_kernelEPjmj)
        /*0044*/ 	.word	0x0000000e


	//----- nvinfo : EIATTR_FRAME_SIZE
	.align		4
.L_11:
        /*0048*/ 	.byte	0x04, 0x11
        /*004a*/ 	.short	(.L_13 - .L_12)
	.align		4
.L_12:
        /*004c*/ 	.word	index@(_ZN32_GLOBAL__N__916a8794_4_k_cu_main23init_stride_next_kernelEPjmj)
        /*0050*/ 	.word	0x00000000


	//----- nvinfo : EIATTR_REGCOUNT
	.align		4
.L_13:
        /*0054*/ 	.byte	0x04, 0x2f
        /*0056*/ 	.short	(.L_15 - .L_14)
	.align		4
.L_14:
        /*0058*/ 	.word	index@(_ZN32_GLOBAL__N__916a8794_4_k_cu_main22stride_baseline_kernelEPKimiiPi)
        /*005c*/ 	.word	0x0000000a


	//----- nvinfo : EIATTR_FRAME_SIZE
	.align		4
.L_15:
        /*0060*/ 	.byte	0x04, 0x11
        /*0062*/ 	.short	(.L_17 - .L_16)
	.align		4
.L_16:
        /*0064*/ 	.word	index@(_ZN32_GLOBAL__N__916a8794_4_k_cu_main22stride_baseline_kernelEPKimiiPi)
        /*0068*/ 	.word	0x00000000


	//----- nvinfo : EIATTR_REGCOUNT
	.align		4
.L_17:
        /*006c*/ 	.byte	0x04, 0x2f
        /*006e*/ 	.short	(.L_19 - .L_18)
	.align		4
.L_18:
        /*0070*/ 	.word	index@(_ZN32_GLOBAL__N__916a8794_4_k_cu_main25stride_prefetch_l2_kernelEPKimiiPi)
        /*0074*/ 	.word	0x0000000a


	//----- nvinfo : EIATTR_FRAME_SIZE
	.align		4
.L_19:
        /*0078*/ 	.byte	0x04, 0x11
        /*007a*/ 	.short	(.L_21 - .L_20)
	.align		4
.L_20:
        /*007c*/ 	.word	index@(_ZN32_GLOBAL__N__916a8794_4_k_cu_main25stride_prefetch_l2_kernelEPKimiiPi)
        /*0080*/ 	.word	0x00000000


	//----- nvinfo : EIATTR_REGCOUNT
	.align		4
.L_21:
        /*0084*/ 	.byte	0x04, 0x2f
        /*0086*/ 	.short	(.L_23 - .L_22)
	.align		4
.L_22:
        /*0088*/ 	.word	index@(_ZN32_GLOBAL__N__916a8794_4_k_cu_main22stride_cp_async_kernelEPKimiiPi)
        /*008c*/ 	.word	0x0000000a


	//----- nvinfo : EIATTR_FRAME_SIZE
	.align		4
.L_23:
        /*0090*/ 	.byte	0x04, 0x11
        /*0092*/ 	.short	(.L_25 - .L_24)
	.align		4
.L_24:
        /*0094*/ 	.word	index@(_ZN32_GLOBAL__N__916a8794_4_k_cu_main22stride_cp_async_kernelEPKimiiPi)
        /*0098*/ 	.word	0x00000000


	//----- nvinfo : EIATTR_REGCOUNT
	.align		4
.L_25:
        /*009c*/ 	.byte	0x04, 0x2f
        /*009e*/ 	.short	(.L_27 - .L_26)
	.align		4
.L_26:
        /*00a0*/ 	.word	index@(_ZN32_GLOBAL__N__916a8794_4_k_cu_main20pointer_chase_kernelEPKjiPi)
        /*00a4*/ 	.word	0x0000000c


	//----- nvinfo : EIATTR_FRAME_SIZE
	.align		4
.L_27:
        /*00a8*/ 	.byte	0x04, 0x11
        /*00aa*/ 	.short	(.L_29 - .L_28)
	.align		4
.L_28:
        /*00ac*/ 	.word	index@(_ZN32_GLOBAL__N__916a8794_4_k_cu_main20pointer_chase_kernelEPKjiPi)
        /*00b0*/ 	.word	0x00000000


	//----- nvinfo : EIATTR_REGCOUNT
	.align		4
.L_29:
        /*00b4*/ 	.byte	0x04, 0x2f
        /*00b6*/ 	.short	(.L_31 - .L_30)
	.align		4
.L_30:
        /*00b8*/ 	.word	index@(_ZN32_GLOBAL__N__916a8794_4_k_cu_main17gather_ima_kernelEPKiiS1_iiPi)
        /*00bc*/ 	.word	0x00000012


	//----- nvinfo : EIATTR_FRAME_SIZE
	.align		4
.L_31:
        /*00c0*/ 	.byte	0x04, 0x11
        /*00c2*/ 	.short	(.L_33 - .L_32)
	.align		4
.L_32:
        /*00c4*/ 	.word	index@(_ZN32_GLOBAL__N__916a8794_4_k_cu_main17gather_ima_kernelEPKiiS1_iiPi)
        /*00c8*/ 	.word	0x00000000


	//----- nvinfo : EIATTR_MIN_STACK_SIZE
	.align		4
.L_33:
        /*00cc*/ 	.byte	0x04, 0x12
        /*00ce*/ 	.short	(.L_35 - .L_34)
	.align		4
.L_34:
        /*00d0*/ 	.word	index@(_ZN32_GLOBAL__N__916a8794_4_k_cu_main17gather_ima_kernelEPKiiS1_iiPi)
        /*00d4*/ 	.word	0x00000000


	//----- nvinfo : EIATTR_MIN_STACK_SIZE
	.align		4
.L_35:
        /*00d8*/ 	.byte	0x04, 0x12
        /*00da*/ 	.short	(.L_37 - .L_36)
	.align		4
.L_36:
        /*00dc*/ 	.word	index@(_ZN32_GLOBAL__N__916a8794_4_k_cu_main20pointer_chase_kernelEPKjiPi)
        /*00e0*/ 	.word	0x00000000


	//----- nvinfo : EIATTR_MIN_STACK_SIZE
	.align		4
.L_37:
        /*00e4*/ 	.byte	0x04, 0x12
        /*00e6*/ 	.short	(.L_39 - .L_38)
	.align		4
.L_38:
        /*00e8*/ 	.word	index@(_ZN32_GLOBAL__N__916a8794_4_k_cu_main22stride_cp_async_kernelEPKimiiPi)
        /*00ec*/ 	.word	0x00000000


	//----- nvinfo : EIATTR_MIN_STACK_SIZE
	.align		4
.L_39:
        /*00f0*/ 	.byte	0x04, 0x12
        /*00f2*/ 	.short	(.L_41 - .L_40)
	.align		4
.L_40:
        /*00f4*/ 	.word	index@(_ZN32_GLOBAL__N__916a8794_4_k_cu_main25stride_prefetch_l2_kernelEPKimiiPi)
        /*00f8*/ 	.word	0x00000000


	//----- nvinfo : EIATTR_MIN_STACK_SIZE
	.align		4
.L_41:
        /*00fc*/ 	.byte	0x04, 0x12
        /*00fe*/ 	.short	(.L_43 - .L_42)
	.align		4
.L_42:
        /*0100*/ 	.word	index@(_ZN32_GLOBAL__N__916a8794_4_k_cu_main22stride_baseline_kernelEPKimiiPi)
        /*0104*/ 	.word	0x00000000


	//----- nvinfo : EIATTR_MIN_STACK_SIZE
	.align		4
.L_43:
        /*0108*/ 	.byte	0x04, 0x12
        /*010a*/ 	.short	(.L_45 - .L_44)
	.align		4
.L_44:
        /*010c*/ 	.word	index@(_ZN32_GLOBAL__N__916a8794_4_k_cu_main23init_stride_next_kernelEPjmj)
        /*0110*/ 	.word	0x00000000


	//----- nvinfo : EIATTR_MIN_STACK_SIZE
	.align		4
.L_45:
        /*0114*/ 	.byte	0x04, 0x12
        /*0116*/ 	.short	(.L_47 - .L_46)
	.align		4
.L_46:
        /*0118*/ 	.word	index@(_ZN32_GLOBAL__N__916a8794_4_k_cu_main20init_lcg_next_kernelEPjj)
        /*011c*/ 	.word	0x00000000


	//----- nvinfo : EIATTR_MIN_STACK_SIZE
	.align		4
.L_47:
        /*0120*/ 	.byte	0x04, 0x12
        /*0122*/ 	.short	(.L_49 - .L_48)
	.align		4
.L_48:
        /*0124*/ 	.word	index@(_ZN32_GLOBAL__N__916a8794_4_k_cu_main15flush_l2_kernelEPKmmPm)
        /*0128*/ 	.word	0x00000000
.L_49:


//--------------------- .nv.compat                --------------------------
	.section	.nv.compat,"",@"SHT_CUDA_COMPAT_INFO"
	.align	4
        /*0000*/ 	.byte	0x02, 0x09, 0x00, 0x00, 0x02, 0x02, 0x01, 0x00, 0x02, 0x05, 0x05, 0x00, 0x03, 0x07, 0x01, 0x01
        /*0010*/ 	.byte	0x02, 0x03, 0x00, 0x00, 0x02, 0x06, 0x01, 0x00, 0x04, 0x0b, 0x08, 0x00, 0x09, 0x00, 0x00, 0x00
        /*0020*/ 	.byte	0x00, 0x00, 0x00, 0x00


//--------------------- .nv.info._ZN32_GLOBAL__N__916a8794_4_k_cu_main17gather_ima_kernelEPKiiS1_iiPi --------------------------
	.section	.nv.info._ZN32_GLOBAL__N__916a8794_4_k_cu_main17gather_ima_kernelEPKiiS1_iiPi,"",@"SHT_CUDA_INFO"
	.sectionflags	@""
	.align	4


	//----- nvinfo : EIATTR_CUDA_API_VERSION
	.align		4
        /*0000*/ 	.byte	0x04, 0x37
        /*0002*/ 	.short	(.L_51 - .L_50)
.L_50:
        /*0004*/ 	.word	0x00000082


	//----- nvinfo : EIATTR_KPARAM_INFO
	.align		4
.L_51:
        /*0008*/ 	.byte	0x04, 0x17
        /*000a*/ 	.short	(.L_53 - .L_52)
.L_52:
        /*000c*/ 	.word	0x00000000
        /*0010*/ 	.short	0x0005
        /*0012*/ 	.short	0x0020
        /*0014*/ 	.byte	0x00, 0xf5, 0x21, 0x00


	//----- nvinfo : EIATTR_KPARAM_INFO
	.align		4
.L_53:
        /*0018*/ 	.byte	0x04, 0x17
        /*001a*/ 	.short	(.L_55 - .L_54)
.L_54:
        /*001c*/ 	.word	0x00000000
        /*0020*/ 	.short	0x0004
        /*0022*/ 	.short	0x001c
        /*0024*/ 	.byte	0x00, 0xf0, 0x11, 0x00


	//----- nvinfo : EIATTR_KPARAM_INFO
	.align		4
.L_55:
        /*0028*/ 	.byte	0x04, 0x17
        /*002a*/ 	.short	(.L_57 - .L_56)
.L_56:
        /*002c*/ 	.word	0x00000000
        /*0030*/ 	.short	0x0003
        /*0032*/ 	.short	0x0018
        /*0034*/ 	.byte	0x00, 0xf0, 0x11, 0x00


	//----- nvinfo : EIATTR_KPARAM_INFO
	.align		4
.L_57:
        /*0038*/ 	.byte	0x04, 0x17
        /*003a*/ 	.short	(.L_59 - .L_58)
.L_58:
        /*003c*/ 	.word	0x00000000
        /*0040*/ 	.short	0x0002
        /*0042*/ 	.short	0x0010
        /*0044*/ 	.byte	0x00, 0xf5, 0x21, 0x00


	//----- nvinfo : EIATTR_KPARAM_INFO
	.align		4
.L_59:
        /*0048*/ 	.byte	0x04, 0x17
        /*004a*/ 	.short	(.L_61 - .L_60)
.L_60:
        /*004c*/ 	.word	0x00000000
        /*0050*/ 	.short	0x0001
        /*0052*/ 	.short	0x0008
        /*0054*/ 	.byte	0x00, 0xf0, 0x11, 0x00


	//----- nvinfo : EIATTR_KPARAM_INFO
	.align		4
.L_61:
        /*0058*/ 	.byte	0x04, 0x17
        /*005a*/ 	.short	(.L_63 - .L_62)
.L_62:
        /*005c*/ 	.word	0x00000000
        /*0060*/ 	.short	0x0000
        /*0062*/ 	.short	0x0000
        /*0064*/ 	.byte	0x00, 0xf5, 0x21, 0x00


	//----- nvinfo : EIATTR_SPARSE_MMA_MASK
	.align		4
.L_63:
        /*0068*/ 	.byte	0x03, 0x50
        /*006a*/ 	.short	0x0000


	//----- nvinfo : EIATTR_MAXREG_COUNT
	.align		4
        /*006c*/ 	.byte	0x03, 0x1b
        /*006e*/ 	.short	0x00ff


	//----- nvinfo : EIATTR_MERCURY_ISA_VERSION
	.align		4
        /*0070*/ 	.byte	0x03, 0x5f
        /*0072*/ 	.short	0x0101


	//----- nvinfo : EIATTR_VRC_CTA_INIT_COUNT
	.align		4
        /*0074*/ 	.byte	0x02, 0x4a
	.zero		1
	.zero		1


	//----- nvinfo : EIATTR_EXIT_INSTR_OFFSETS
	.align		4
        /*0078*/ 	.byte	0x04, 0x1c
        /*007a*/ 	.short	(.L_65 - .L_64)


	//   ....[0]....
.L_64:
        /*007c*/ 	.word	0x00000030


	//   ....[1]....
        /*0080*/ 	.word	0x000001c0


	//----- nvinfo : EIATTR_CBANK_PARAM_SIZE
	.align		4
.L_65:
        /*0084*/ 	.byte	0x03, 0x19
        /*0086*/ 	.short	0x0028


	//----- nvinfo : EIATTR_PARAM_CBANK
	.align		4
        /*0088*/ 	.byte	0x04, 0x0a
        /*008a*/ 	.short	(.L_67 - .L_66)
	.align		4
.L_66:
        /*008c*/ 	.word	index@(.nv.constant0._ZN32_GLOBAL__N__916a8794_4_k_cu_main17gather_ima_kernelEPKiiS1_iiPi)
        /*0090*/ 	.short	0x0380
        /*0092*/ 	.short	0x0028


	//----- nvinfo : EIATTR_SW_WAR
	.align		4
.L_67:
        /*0094*/ 	.byte	0x04, 0x36
        /*0096*/ 	.short	(.L_69 - .L_68)
.L_68:
        /*0098*/ 	.word	0x00000008
.L_69:


//--------------------- .nv.info._ZN32_GLOBAL__N__916a8794_4_k_cu_main20pointer_chase_kernelEPKjiPi --------------------------
	.section	.nv.info._ZN32_GLOBAL__N__916a8794_4_k_cu_main20pointer_chase_kernelEPKjiPi,"",@"SHT_CUDA_INFO"
	.sectionflags	@""
	.align	4


	//----- nvinfo : EIATTR_CUDA_API_VERSION
	.align		4
        /*0000*/ 	.byte	0x04, 0x37
        /*0002*/ 	.short	(.L_71 - .L_70)
.L_70:
        /*0004*/ 	.word	0x00000082


	//----- nvinfo : EIATTR_KPARAM_INFO
	.align		4
.L_71:
        /*0008*/ 	.byte	0x04, 0x17
        /*000a*/ 	.short	(.L_73 - .L_72)
.L_72:
        /*000c*/ 	.word	0x00000000
        /*0010*/ 	.short	0x0002
        /*0012*/ 	.short	0x0010
        /*0014*/ 	.byte	0x00, 0xf5, 0x21, 0x00


	//----- nvinfo : EIATTR_KPARAM_INFO
	.align		4
.L_73:
        /*0018*/ 	.byte	0x04, 0x17
        /*001a*/ 	.short	(.L_75 - .L_74)
.L_74:
        /*001c*/ 	.word	0x00000000
        /*0020*/ 	.short	0x0001
        /*0022*/ 	.short	0x0008
        /*0024*/ 	.byte	0x00, 0xf0, 0x11, 0x00


	//----- nvinfo : EIATTR_KPARAM_INFO
	.align		4
.L_75:
        /*0028*/ 	.byte	0x04, 0x17
        /*002a*/ 	.short	(.L_77 - .L_76)
.L_76:
        /*002c*/ 	.word	0x00000000
        /*0030*/ 	.short	0x0000
        /*0032*/ 	.short	0x0000
        /*0034*/ 	.byte	0x00, 0xf5, 0x21, 0x00


	//----- nvinfo : EIATTR_SPARSE_MMA_MASK
	.align		4
.L_77:
        /*0038*/ 	.byte	0x03, 0x50
        /*003a*/ 	.short	0x0000


	//----- nvinfo : EIATTR_MAXREG_COUNT
	.align		4
        /*003c*/ 	.byte	0x03, 0x1b
        /*003e*/ 	.short	0x00ff


	//----- nvinfo : EIATTR_MERCURY_ISA_VERSION
	.align		4
        /*0040*/ 	.byte	0x03, 0x5f
        /*0042*/ 	.short	0x0101


	//----- nvinfo : EIATTR_VRC_CTA_INIT_COUNT
	.align		4
        /*0044*/ 	.byte	0x02, 0x4a
	.zero		1
	.zero		1


	//----- nvinfo : EIATTR_EXIT_INSTR_OFFSETS
	.align		4
        /*0048*/ 	.byte	0x04, 0x1c
        /*004a*/ 	.short	(.L_79 - .L_78)


	//   ....[0]....
.L_78:
        /*004c*/ 	.word	0x00000030


	//   ....[1]....
        /*0050*/ 	.word	0x00000150


	//----- nvinfo : EIATTR_CBANK_PARAM_SIZE
	.align		4
.L_79:
        /*0054*/ 	.byte	0x03, 0x19
        /*0056*/ 	.short	0x0018


	//----- nvinfo : EIATTR_PARAM_CBANK
	.align		4
        /*0058*/ 	.byte	0x04, 0x0a
        /*005a*/ 	.short	(.L_81 - .L_80)
	.align		4
.L_80:
        /*005c*/ 	.word	index@(.nv.constant0._ZN32_GLOBAL__N__916a8794_4_k_cu_main20pointer_chase_kernelEPKjiPi)
        /*0060*/ 	.short	0x0380
        /*0062*/ 	.short	0x0018


	//----- nvinfo : EIATTR_SW_WAR
	.align		4
.L_81:
        /*0064*/ 	.byte	0x04, 0x36
        /*0066*/ 	.short	(.L_83 - .L_82)
.L_82:
        /*0068*/ 	.word	0x00000008
.L_83:


//--------------------- .nv.info._ZN32_GLOBAL__N__916a8794_4_k_cu_main22stride_cp_async_kernelEPKimiiPi --------------------------
	.section	.nv.info._ZN32_GLOBAL__N__916a8794_4_k_cu_main22stride_cp_async_kernelEPKimiiPi,"",@"SHT_CUDA_INFO"
	.sectionflags	@""
	.align	4


	//----- nvinfo : EIATTR_CUDA_API_VERSION
	.align		4
        /*0000*/ 	.byte	0x04, 0x37
        /*0002*/ 	.short	(.L_85 - .L_84)
.L_84:
        /*0004*/ 	.word	0x00000082


	//----- nvinfo : EIATTR_KPARAM_INFO
	.align		4
.L_85:
        /*0008*/ 	.byte	0x04, 0x17
        /*000a*/ 	.short	(.L_87 - .L_86)
.L_86:
        /*000c*/ 	.word	0x00000000
        /*0010*/ 	.short	0x0004
        /*0012*/ 	.short	0x0018
        /*0014*/ 	.byte	0x00, 0xf5, 0x21, 0x00


	//----- nvinfo : EIATTR_KPARAM_INFO
	.align		4
.L_87:
        /*0018*/ 	.byte	0x04, 0x17
        /*001a*/ 	.short	(.L_89 - .L_88)
.L_88:
        /*001c*/ 	.word	0x00000000
        /*0020*/ 	.short	0x0003
        /*0022*/ 	.short	0x0014
        /*0024*/ 	.byte	0x00, 0xf0, 0x11, 0x00


	//----- nvinfo : EIATTR_KPARAM_INFO
	.align		4
.L_89:
        /*0028*/ 	.byte	0x04, 0x17
        /*002a*/ 	.short	(.L_91 - .L_90)
.L_90:
        /*002c*/ 	.word	0x00000000
        /*0030*/ 	.short	0x0002
        /*0032*/ 	.short	0x0010
        /*0034*/ 	.byte	0x00, 0xf0, 0x11, 0x00


	//----- nvinfo : EIATTR_KPARAM_INFO
	.align		4
.L_91:
        /*0038*/ 	.byte	0x04, 0x17
        /*003a*/ 	.short	(.L_93 - .L_92)
.L_92:
        /*003c*/ 	.word	0x00000000
        /*0040*/ 	.short	0x0001
        /*0042*/ 	.short	0x0008
        /*0044*/ 	.byte	0x00, 0xf0, 0x21, 0x00


	//----- nvinfo : EIATTR_KPARAM_INFO
	.align		4
.L_93:
        /*0048*/ 	.byte	0x04, 0x17
        /*004a*/ 	.short	(.L_95 - .L_94)
.L_94:
        /*004c*/ 	.word	0x00000000
        /*0050*/ 	.short	0x0000
        /*0052*/ 	.short	0x0000
        /*0054*/ 	.byte	0x00, 0xf5, 0x21, 0x00


	//----- nvinfo : EIATTR_SPARSE_MMA_MASK
	.align		4
.L_95:
        /*0058*/ 	.byte	0x03, 0x50
        /*005a*/ 	.short	0x0000


	//----- nvinfo : EIATTR_MAXREG_COUNT
	.align		4
        /*005c*/ 	.byte	0x03, 0x1b
        /*005e*/ 	.short	0x00ff


	//----- nvinfo : EIATTR_MERCURY_ISA_VERSION
	.align		4
        /*0060*/ 	.byte	0x03, 0x5f
        /*0062*/ 	.short	0x0101


	//----- nvinfo : EIATTR_COOP_GROUP_MASK_REGIDS
	.align		4
        /*0064*/ 	.byte	0x04, 0x29
        /*0066*/ 	.short	(.L_97 - .L_96)


	//   ....[0]....
.L_96:
        /*0068*/ 	.word	0xffffffff


	//   ....[1]....
        /*006c*/ 	.word	0xffffffff


	//   ....[2]....
        /*0070*/ 	.word	0xffffffff


	//----- nvinfo : EIATTR_COOP_GROUP_INSTR_OFFSETS
	.align		4
.L_97:
        /*0074*/ 	.byte	0x04, 0x28
        /*0076*/ 	.short	(.L_99 - .L_98)


	//   ....[0]....
.L_98:
        /*0078*/ 	.word	0x00000650


	//   ....[1]....
        /*007c*/ 	.word	0x000006c0


	//   ....[2]....
        /*0080*/ 	.word	0x00000980


	//----- nvinfo : EIATTR_VRC_CTA_INIT_COUNT
	.align		4
.L_99:
        /*0084*/ 	.byte	0x02, 0x4a
	.zero		1
	.zero		1


	//----- nvinfo : EIATTR_EXIT_INSTR_OFFSETS
	.align		4
        /*0088*/ 	.byte	0x04, 0x1c
        /*008a*/ 	.short	(.L_101 - .L_100)


	//   ....[0]....
.L_100:
        /*008c*/ 	.word	0x00000030


	//   ....[1]....
        /*0090*/ 	.word	0x000009a0


	//----- nvinfo : EIATTR_CBANK_PARAM_SIZE
	.align		4
.L_101:
        /*0094*/ 	.byte	0x03, 0x19
        /*0096*/ 	.short	0x0020


	//----- nvinfo : EIATTR_PARAM_CBANK
	.align		4
        /*0098*/ 	.byte	0x04, 0x0a
        /*009a*/ 	.short	(.L_103 - .L_102)
	.align		4
.L_102:
        /*009c*/ 	.word	index@(.nv.constant0._ZN32_GLOBAL__N__916a8794_4_k_cu_main22stride_cp_async_kernelEPKimiiPi)
        /*00a0*/ 	.short	0x0380
        /*00a2*/ 	.short	0x0020


	//----- nvinfo : EIATTR_SW_WAR
	.align		4
.L_103:
        /*00a4*/ 	.byte	0x04, 0x36
        /*00a6*/ 	.short	(.L_105 - .L_104)
.L_104:
        /*00a8*/ 	.word	0x00000008
.L_105:


//--------------------- .nv.info._ZN32_GLOBAL__N__916a8794_4_k_cu_main25stride_prefetch_l2_kernelEPKimiiPi --------------------------
	.section	.nv.info._ZN32_GLOBAL__N__916a8794_4_k_cu_main25stride_prefetch_l2_kernelEPKimiiPi,"",@"SHT_CUDA_INFO"
	.sectionflags	@""
	.align	4


	//----- nvinfo : EIATTR_CUDA_API_VERSION
	.align		4
        /*0000*/ 	.byte	0x04, 0x37
        /*0002*/ 	.short	(.L_107 - .L_106)
.L_106:
        /*0004*/ 	.word	0x00000082


	//----- nvinfo : EIATTR_KPARAM_INFO
	.align		4
.L_107:
        /*0008*/ 	.byte	0x04, 0x17
        /*000a*/ 	.short	(.L_109 - .L_108)
.L_108:
        /*000c*/ 	.word	0x00000000
        /*0010*/ 	.short	0x0004
        /*0012*/ 	.short	0x0018
        /*0014*/ 	.byte	0x00, 0xf5, 0x21, 0x00


	//----- nvinfo : EIATTR_KPARAM_INFO
	.align		4
.L_109:
        /*0018*/ 	.byte	0x04, 0x17
        /*001a*/ 	.short	(.L_111 - .L_110)
.L_110:
        /*001c*/ 	.word	0x00000000
        /*0020*/ 	.short	0x0003
        /*0022*/ 	.short	0x0014
        /*0024*/ 	.byte	0x00, 0xf0, 0x11, 0x00


	//----- nvinfo : EIATTR_KPARAM_INFO
	.align		4
.L_111:
        /*0028*/ 	.byte	0x04, 0x17
        /*002a*/ 	.short	(.L_113 - .L_112)
.L_112:
        /*002c*/ 	.word	0x00000000
        /*0030*/ 	.short	0x0002
        /*0032*/ 	.short	0x0010
        /*0034*/ 	.byte	0x00, 0xf0, 0x11, 0x00


	//----- nvinfo : EIATTR_KPARAM_INFO
	.align		4
.L_113:
        /*0038*/ 	.byte	0x04, 0x17
        /*003a*/ 	.short	(.L_115 - .L_114)
.L_114:
        /*003c*/ 	.word	0x00000000
        /*0040*/ 	.short	0x0001
        /*0042*/ 	.short	0x0008
        /*0044*/ 	.byte	0x00, 0xf0, 0x21, 0x00


	//----- nvinfo : EIATTR_KPARAM_INFO
	.align		4
.L_115:
        /*0048*/ 	.byte	0x04, 0x17
        /*004a*/ 	.short	(.L_117 - .L_116)
.L_116:
        /*004c*/ 	.word	0x00000000
        /*0050*/ 	.short	0x0000
        /*0052*/ 	.short	0x0000
        /*0054*/ 	.byte	0x00, 0xf5, 0x21, 0x00


	//----- nvinfo : EIATTR_SPARSE_MMA_MASK
	.align		4
.L_117:
        /*0058*/ 	.byte	0x03, 0x50
        /*005a*/ 	.short	0x0000


	//----- nvinfo : EIATTR_MAXREG_COUNT
	.align		4
        /*005c*/ 	.byte	0x03, 0x1b
        /*005e*/ 	.short	0x00ff


	//----- nvinfo : EIATTR_MERCURY_ISA_VERSION
	.align		4
        /*0060*/ 	.byte	0x03, 0x5f
        /*0062*/ 	.short	0x0101


	//----- nvinfo : EIATTR_VRC_CTA_INIT_COUNT
	.align		4
        /*0064*/ 	.byte	0x02, 0x4a
	.zero		1
	.zero		1


	//----- nvinfo : EIATTR_EXIT_INSTR_OFFSETS
	.align		4
        /*0068*/ 	.byte	0x04, 0x1c
        /*006a*/ 	.short	(.L_119 - .L_118)


	//   ....[0]....
.L_118:
        /*006c*/ 	.word	0x00000030


	//   ....[1]....
        /*0070*/ 	.word	0x00000320


	//----- nvinfo : EIATTR_CBANK_PARAM_SIZE
	.align		4
.L_119:
        /*0074*/ 	.byte	0x03, 0x19
        /*0076*/ 	.short	0x0020


	//----- nvinfo : EIATTR_PARAM_CBANK
	.align		4
        /*0078*/ 	.byte	0x04, 0x0a
        /*007a*/ 	.short	(.L_121 - .L_120)
	.align		4
.L_120:
        /*007c*/ 	.word	index@(.nv.constant0._ZN32_GLOBAL__N__916a8794_4_k_cu_main25stride_prefetch_l2_kernelEPKimiiPi)
        /*0080*/ 	.short	0x0380
        /*0082*/ 	.short	0x0020


	//----- nvinfo : EIATTR_SW_WAR
	.align		4
.L_121:
        /*0084*/ 	.byte	0x04, 0x36
        /*0086*/ 	.short	(.L_123 - .L_122)
.L_122:
        /*0088*/ 	.word	0x00000008
.L_123:


//--------------------- .nv.info._ZN32_GLOBAL__N__916a8794_4_k_cu_main22stride_baseline_kernelEPKimiiPi --------------------------
	.section	.nv.info._ZN32_GLOBAL__N__916a8794_4_k_cu_main22stride_baseline_kernelEPKimiiPi,"",@"SHT_CUDA_INFO"
	.sectionflags	@""
	.align	4


	//----- nvinfo : EIATTR_CUDA_API_VERSION
	.align		4
        /*0000*/ 	.byte	0x04, 0x37
        /*0002*/ 	.short	(.L_125 - .L_124)
.L_124:
        /*0004*/ 	.word	0x00000082


	//----- nvinfo : EIATTR_KPARAM_INFO
	.align		4
.L_125:
        /*0008*/ 	.byte	0x04, 0x17
        /*000a*/ 	.short	(.L_127 - .L_126)
.L_126:
        /*000c*/ 	.word	0x00000000
        /*0010*/ 	.short	0x0004
        /*0012*/ 	.short	0x0018
        /*0014*/ 	.byte	0x00, 0xf5, 0x21, 0x00


	//----- nvinfo : EIATTR_KPARAM_INFO
	.align		4
.L_127:
        /*0018*/ 	.byte	0x04, 0x17
        /*001a*/ 	.short	(.L_129 - .L_128)
.L_128:
        /*001c*/ 	.word	0x00000000
        /*0020*/ 	.short	0x0003
        /*0022*/ 	.short	0x0014
        /*0024*/ 	.byte	0x00, 0xf0, 0x11, 0x00


	//----- nvinfo : EIATTR_KPARAM_INFO
	.align		4
.L_129:
        /*0028*/ 	.byte	0x04, 0x17
        /*002a*/ 	.short	(.L_131 - .L_130)
.L_130:
        /*002c*/ 	.word	0x00000000
        /*0030*/ 	.short	0x0002
        /*0032*/ 	.short	0x0010
        /*0034*/ 	.byte	0x00, 0xf0, 0x11, 0x00


	//----- nvinfo : EIATTR_KPARAM_INFO
	.align		4
.L_131:
        /*0038*/ 	.byte	0x04, 0x17
        /*003a*/ 	.short	(.L_133 - .L_132)
.L_132:
        /*003c*/ 	.word	0x00000000
        /*0040*/ 	.short	0x0001
        /*0042*/ 	.short	0x0008
        /*0044*/ 	.byte	0x00, 0xf0, 0x21, 0x00


	//----- nvinfo : EIATTR_KPARAM_INFO
	.align		4
.L_133:
        /*0048*/ 	.byte	0x04, 0x17
        /*004a*/ 	.short	(.L_135 - .L_134)
.L_134:
        /*004c*/ 	.word	0x00000000
        /*0050*/ 	.short	0x0000
        /*0052*/ 	.short	0x0000
        /*0054*/ 	.byte	0x00, 0xf5, 0x21, 0x00


	//----- nvinfo : EIATTR_SPARSE_MMA_MASK
	.align		4
.L_135:
        /*0058*/ 	.byte	0x03, 0x50
        /*005a*/ 	.short	0x0000


	//----- nvinfo : EIATTR_MAXREG_COUNT
	.align		4
        /*005c*/ 	.byte	0x03, 0x1b
        /*005e*/ 	.short	0x00ff


	//----- nvinfo : EIATTR_MERCURY_ISA_VERSION
	.align		4
        /*0060*/ 	.byte	0x03, 0x5f
        /*0062*/ 	.short	0x0101


	//----- nvinfo : EIATTR_VRC_CTA_INIT_COUNT
	.align		4
        /*0064*/ 	.byte	0x02, 0x4a
	.zero		1
	.zero		1


	//----- nvinfo : EIATTR_EXIT_INSTR_OFFSETS
	.align		4
        /*0068*/ 	.byte	0x04, 0x1c
        /*006a*/ 	.short	(.L_137 - .L_136)


	//   ....[0]....
.L_136:
        /*006c*/ 	.word	0x00000030


	//   ....[1]....
        /*0070*/ 	.word	0x00000220


	//----- nvinfo : EIATTR_CBANK_PARAM_SIZE
	.align		4
.L_137:
        /*0074*/ 	.byte	0x03, 0x19
        /*0076*/ 	.short	0x0020


	//----- nvinfo : EIATTR_PARAM_CBANK
	.align		4
        /*0078*/ 	.byte	0x04, 0x0a
        /*007a*/ 	.short	(.L_139 - .L_138)
	.align		4
.L_138:
        /*007c*/ 	.word	index@(.nv.constant0._ZN32_GLOBAL__N__916a8794_4_k_cu_main22stride_baseline_kernelEPKimiiPi)
        /*0080*/ 	.short	0x0380
        /*0082*/ 	.short	0x0020


	//----- nvinfo : EIATTR_SW_WAR
	.align		4
.L_139:
        /*0084*/ 	.byte	0x04, 0x36
        /*0086*/ 	.short	(.L_141 - .L_140)
.L_140:
        /*0088*/ 	.word	0x00000008
.L_141:


//--------------------- .nv.info._ZN32_GLOBAL__N__916a8794_4_k_cu_main23init_stride_next_kernelEPjmj --------------------------
	.section	.nv.info._ZN32_GLOBAL__N__916a8794_4_k_cu_main23init_stride_next_kernelEPjmj,"",@"SHT_CUDA_INFO"
	.sectionflags	@""
	.align	4


	//----- nvinfo : EIATTR_CUDA_API_VERSION
	.align		4
        /*0000*/ 	.byte	0x04, 0x37
        /*0002*/ 	.short	(.L_143 - .L_142)
.L_142:
        /*0004*/ 	.word	0x00000082


	//----- nvinfo : EIATTR_KPARAM_INFO
	.align		4
.L_143:
        /*0008*/ 	.byte	0x04, 0x17
        /*000a*/ 	.short	(.L_145 - .L_144)
.L_144:
        /*000c*/ 	.word	0x00000000
        /*0010*/ 	.short	0x0002
        /*0012*/ 	.short	0x0010
        /*0014*/ 	.byte	0x00, 0xf0, 0x11, 0x00


	//----- nvinfo : EIATTR_KPARAM_INFO
	.align		4
.L_145:
        /*0018*/ 	.byte	0x04, 0x17
        /*001a*/ 	.short	(.L_147 - .L_146)
.L_146:
        /*001c*/ 	.word	0x00000000
        /*0020*/ 	.short	0x0001
        /*0022*/ 	.short	0x0008
        /*0024*/ 	.byte	0x00, 0xf0, 0x21, 0x00


	//----- nvinfo : EIATTR_KPARAM_INFO
	.align		4
.L_147:
        /*0028*/ 	.byte	0x04, 0x17
        /*002a*/ 	.short	(.L_149 - .L_148)
.L_148:
        /*002c*/ 	.word	0x00000000
        /*0030*/ 	.short	0x0000
        /*0032*/ 	.short	0x0000
        /*0034*/ 	.byte	0x00, 0xf5, 0x21, 0x00


	//----- nvinfo : EIATTR_SPARSE_MMA_MASK
	.align		4
.L_149:
        /*0038*/ 	.byte	0x03, 0x50
        /*003a*/ 	.short	0x0000


	//----- nvinfo : EIATTR_MAXREG_COUNT
	.align		4
        /*003c*/ 	.byte	0x03, 0x1b
        /*003e*/ 	.short	0x00ff


	//----- nvinfo : EIATTR_MERCURY_ISA_VERSION
	.align		4
        /*0040*/ 	.byte	0x03, 0x5f
        /*0042*/ 	.short	0x0101


	//----- nvinfo : EIATTR_VRC_CTA_INIT_COUNT
	.align		4
        /*0044*/ 	.byte	0x02, 0x4a
	.zero		1
	.zero		1


	//----- nvinfo : EIATTR_EXIT_INSTR_OFFSETS
	.align		4
        /*0048*/ 	.byte	0x04, 0x1c
        /*004a*/ 	.short	(.L_151 - .L_150)


	//   ....[0]....
.L_150:
        /*004c*/ 	.word	0x00000090


	//   ....[1]....
        /*0050*/ 	.word	0x00000260


	//----- nvinfo : EIATTR_CRS_STACK_SIZE
	.align		4
.L_151:
        /*0054*/ 	.byte	0x04, 0x1e
        /*0056*/ 	.short	(.L_153 - .L_152)
.L_152:
        /*0058*/ 	.word	0x00000000


	//----- nvinfo : EIATTR_CBANK_PARAM_SIZE
	.align		4
.L_153:
        /*005c*/ 	.byte	0x03, 0x19
        /*005e*/ 	.short	0x0014


	//----- nvinfo : EIATTR_PARAM_CBANK
	.align		4
        /*0060*/ 	.byte	0x04, 0x0a
        /*0062*/ 	.short	(.L_155 - .L_154)
	.align		4
.L_154:
        /*0064*/ 	.word	index@(.nv.constant0._ZN32_GLOBAL__N__916a8794_4_k_cu_main23init_stride_next_kernelEPjmj)
        /*0068*/ 	.short	0x0380
        /*006a*/ 	.short	0x0014


	//----- nvinfo : EIATTR_SW_WAR
	.align		4
.L_155:
        /*006c*/ 	.byte	0x04, 0x36
        /*006e*/ 	.short	(.L_157 - .L_156)
.L_156:
        /*0070*/ 	.word	0x00000008
.L_157:


//--------------------- .nv.info._ZN32_GLOBAL__N__916a8794_4_k_cu_main20init_lcg_next_kernelEPjj --------------------------
	.section	.nv.info._ZN32_GLOBAL__N__916a8794_4_k_cu_main20init_lcg_next_kernelEPjj,"",@"SHT_CUDA_INFO"
	.sectionflags	@""
	.align	4


	//----- nvinfo : EIATTR_CUDA_API_VERSION
	.align		4
        /*0000*/ 	.byte	0x04, 0x37
        /*0002*/ 	.short	(.L_159 - .L_158)
.L_158:
        /*0004*/ 	.word	0x00000082


	//----- nvinfo : EIATTR_KPARAM_INFO
	.align		4
.L_159:
        /*0008*/ 	.byte	0x04, 0x17
        /*000a*/ 	.short	(.L_161 - .L_160)
.L_160:
        /*000c*/ 	.word	0x00000000
        /*0010*/ 	.short	0x0001
        /*0012*/ 	.short	0x0008
        /*0014*/ 	.byte	0x00, 0xf0, 0x11, 0x00


	//----- nvinfo : EIATTR_KPARAM_INFO
	.align		4
.L_161:
        /*0018*/ 	.byte	0x04, 0x17
        /*001a*/ 	.short	(.L_163 - .L_162)
.L_162:
        /*001c*/ 	.word	0x00000000
        /*0020*/ 	.short	0x0000
        /*0022*/ 	.short	0x0000
        /*0024*/ 	.byte	0x00, 0xf5, 0x21, 0x00


	//----- nvinfo : EIATTR_SPARSE_MMA_MASK
	.align		4
.L_163:
        /*0028*/ 	.byte	0x03, 0x50
        /*002a*/ 	.short	0x0000


	//----- nvinfo : EIATTR_MAXREG_COUNT
	.align		4
        /*002c*/ 	.byte	0x03, 0x1b
        /*002e*/ 	.short	0x00ff


	//----- nvinfo : EIATTR_MERCURY_ISA_VERSION
	.align		4
        /*0030*/ 	.byte	0x03, 0x5f
        /*0032*/ 	.short	0x0101


	//----- nvinfo : EIATTR_VRC_CTA_INIT_COUNT
	.align		4
        /*0034*/ 	.byte	0x02, 0x4a
	.zero		1
	.zero		1


	//----- nvinfo : EIATTR_EXIT_INSTR_OFFSETS
	.align		4
        /*0038*/ 	.byte	0x04, 0x1c
        /*003a*/ 	.short	(.L_165 - .L_164)


	//   ....[0]....
.L_164:
        /*003c*/ 	.word	0x000000a0


	//   ....[1]....
        /*0040*/ 	.word	0x00000600


	//   ....[2]....
        /*0044*/ 	.word	0x000008e0


	//----- nvinfo : EIATTR_CRS_STACK_SIZE
	.align		4
.L_165:
        /*0048*/ 	.byte	0x04, 0x1e
        /*004a*/ 	.short	(.L_167 - .L_166)
.L_166:
        /*004c*/ 	.word	0x00000000


	//----- nvinfo : EIATTR_CBANK_PARAM_SIZE
	.align		4
.L_167:
        /*0050*/ 	.byte	0x03, 0x19
        /*0052*/ 	.short	0x000c


	//----- nvinfo : EIATTR_PARAM_CBANK
	.align		4
        /*0054*/ 	.byte	0x04, 0x0a
        /*0056*/ 	.short	(.L_169 - .L_168)
	.align		4
.L_168:
        /*0058*/ 	.word	index@(.nv.constant0._ZN32_GLOBAL__N__916a8794_4_k_cu_main20init_lcg_next_kernelEPjj)
        /*005c*/ 	.short	0x0380
        /*005e*/ 	.short	0x000c


	//----- nvinfo : EIATTR_SW_WAR
	.align		4
.L_169:
        /*0060*/ 	.byte	0x04, 0x36
        /*0062*/ 	.short	(.L_171 - .L_170)
.L_170:
        /*0064*/ 	.word	0x00000008
.L_171:


//--------------------- .nv.info._ZN32_GLOBAL__N__916a8794_4_k_cu_main15flush_l2_kernelEPKmmPm --------------------------
	.section	.nv.info._ZN32_GLOBAL__N__916a8794_4_k_cu_main15flush_l2_kernelEPKmmPm,"",@"SHT_CUDA_INFO"
	.sectionflags	@""
	.align	4


	//----- nvinfo : EIATTR_CUDA_API_VERSION
	.align		4
        /*0000*/ 	.byte	0x04, 0x37
        /*0002*/ 	.short	(.L_173 - .L_172)
.L_172:
        /*0004*/ 	.word	0x00000082


	//----- nvinfo : EIATTR_KPARAM_INFO
	.align		4
.L_173:
        /*0008*/ 	.byte	0x04, 0x17
        /*000a*/ 	.short	(.L_175 - .L_174)
.L_174:
        /*000c*/ 	.word	0x00000000
        /*0010*/ 	.short	0x0002
        /*0012*/ 	.short	0x0010
        /*0014*/ 	.byte	0x00, 0xf5, 0x21, 0x00


	//----- nvinfo : EIATTR_KPARAM_INFO
	.align		4
.L_175:
        /*0018*/ 	.byte	0x04, 0x17
        /*001a*/ 	.short	(.L_177 - .L_176)
.L_176:
        /*001c*/ 	.word	0x00000000
        /*0020*/ 	.short	0x0001
        /*0022*/ 	.short	0x0008
        /*0024*/ 	.byte	0x00, 0xf0, 0x21, 0x00


	//----- nvinfo : EIATTR_KPARAM_INFO
	.align		4
.L_177:
        /*0028*/ 	.byte	0x04, 0x17
        /*002a*/ 	.short	(.L_179 - .L_178)
.L_178:
        /*002c*/ 	.word	0x00000000
        /*0030*/ 	.short	0x0000
        /*0032*/ 	.short	0x0000
        /*0034*/ 	.byte	0x00, 0xf5, 0x21, 0x00


	//----- nvinfo : EIATTR_SPARSE_MMA_MASK
	.align		4
.L_179:
        /*0038*/ 	.byte	0x03, 0x50
        /*003a*/ 	.short	0x0000


	//----- nvinfo : EIATTR_MAXREG_COUNT
	.align		4
        /*003c*/ 	.byte	0x03, 0x1b
        /*003e*/ 	.short	0x00ff


	//----- nvinfo : EIATTR_MERCURY_ISA_VERSION
	.align		4
        /*0040*/ 	.byte	0x03, 0x5f
        /*0042*/ 	.short	0x0101


	//----- nvinfo : EIATTR_VRC_CTA_INIT_COUNT
	.align		4
        /*0044*/ 	.byte	0x02, 0x4a
	.zero		1
	.zero		1


	//----- nvinfo : EIATTR_EXIT_INSTR_OFFSETS
	.align		4
        /*0048*/ 	.byte	0x04, 0x1c
        /*004a*/ 	.short	(.L_181 - .L_180)


	//   ....[0]....
.L_180:
        /*004c*/ 	.word	0x00000240


	//   ....[1]....
        /*0050*/ 	.word	0x00000290


	//----- nvinfo : EIATTR_CRS_STACK_SIZE
	.align		4
.L_181:
        /*0054*/ 	.byte	0x04, 0x1e
        /*0056*/ 	.short	(.L_183 - .L_182)
.L_182:
        /*0058*/ 	.word	0x00000000


	//----- nvinfo : EIATTR_CBANK_PARAM_SIZE
	.align		4
.L_183:
        /*005c*/ 	.byte	0x03, 0x19
        /*005e*/ 	.short	0x0018


	//----- nvinfo : EIATTR_PARAM_CBANK
	.align		4
        /*0060*/ 	.byte	0x04, 0x0a
        /*0062*/ 	.short	(.L_185 - .L_184)
	.align		4
.L_184:
        /*0064*/ 	.word	index@(.nv.constant0._ZN32_GLOBAL__N__916a8794_4_k_cu_main15flush_l2_kernelEPKmmPm)
        /*0068*/ 	.short	0x0380
        /*006a*/ 	.short	0x0018


	//----- nvinfo : EIATTR_SW_WAR
	.align		4
.L_185:
        /*006c*/ 	.byte	0x04, 0x36
        /*006e*/ 	.short	(.L_187 - .L_186)
.L_186:
        /*0070*/ 	.word	0x00000008
.L_187:


//--------------------- .nv.callgraph             --------------------------
	.section	.nv.callgraph,"",@"SHT_CUDA_CALLGRAPH"
	.align	4
	.sectionentsize	8
	.align		4
        /*0000*/ 	.word	0x00000000
	.align		4
        /*0004*/ 	.word	0xffffffff
	.align		4
        /*0008*/ 	.word	0x00000000
	.align		4
        /*000c*/ 	.word	0xfffffffe
	.align		4
        /*0010*/ 	.word	0x00000000
	.align		4
        /*0014*/ 	.word	0xfffffffd
	.align		4
        /*0018*/ 	.word	0x00000000
	.align		4
        /*001c*/ 	.word	0xfffffffc


//--------------------- .text._ZN32_GLOBAL__N__916a8794_4_k_cu_main17gather_ima_kernelEPKiiS1_iiPi --------------------------
	.section	.text._ZN32_GLOBAL__N__916a8794_4_k_cu_main17gather_ima_kernelEPKiiS1_iiPi,"ax",@progbits
	.align	128
.text._ZN32_GLOBAL__N__916a8794_4_k_cu_main17gather_ima_kernelEPKiiS1_iiPi:
        .type           _ZN32_GLOBAL__N__916a8794_4_k_cu_main17gather_ima_kernelEPKiiS1_iiPi,@function
        .size           _ZN32_GLOBAL__N__916a8794_4_k_cu_main17gather_ima_kernelEPKiiS1_iiPi,(.L_x_38 - _ZN32_GLOBAL__N__916a8794_4_k_cu_main17gather_ima_kernelEPKiiS1_iiPi)
        .other          _ZN32_GLOBAL__N__916a8794_4_k_cu_main17gather_ima_kernelEPKiiS1_iiPi,@"STO_CUDA_ENTRY STV_DEFAULT"
_ZN32_GLOBAL__N__916a8794_4_k_cu_main17gather_ima_kernelEPKiiS1_iiPi:
[----:B------:R-:W-:Y:S01]  /*0000*/  LDC R1, c[0x0][0x37c] ;  /* 0x0000df00ff017b82 */ /* 0x000fe20000000800 */
[----:B------:R-:W0:Y:S02]  /*0010*/  S2R R0, SR_TID.X ;  /* 0x0000000000007919 */ /* 0x000e240000002100 */
[----:B0-----:R-:W-:-:S13]  /*0020*/  LOP3.LUT P0, RZ, R0, 0x1f, RZ, 0xc0, !PT ;  /* 0x0000001f00ff7812 */ /* 0x001fda000780c0ff */
[----:B------:R-:W-:Y:S05]  /*0030*/  @P0 EXIT ;  /* 0x000000000000094d */ /* 0x000fea0003800000 */
[----:B------:R-:W0:Y:S01]  /*0040*/  LDCU UR4, c[0x0][0x39c] ;  /* 0x00007380ff0477ac */ /* 0x000e220008000800 */
[----:B------:R-:W1:Y:S01]  /*0050*/  LDC.64 R6, c[0x0][0x3a0] ;  /* 0x0000e800ff067b82 */ /* 0x000e620000000a00 */
[----:B------:R-:W-:Y:S01]  /*0060*/  IMAD.MOV.U32 R13, RZ, RZ, RZ ;  /* 0x000000ffff0d7224 */ /* 0x000fe200078e00ff */
[----:B------:R-:W2:Y:S01]  /*0070*/  LDCU.64 UR6, c[0x0][0x358] ;  /* 0x00006b00ff0677ac */ /* 0x000ea20008000a00 */
[----:B0-----:R-:W-:-:S09]  /*0080*/  UISETP.GE.AND UP0, UPT, UR4, 0x1, UPT ;  /* 0x000000010400788c */ /* 0x001fd2000bf06270 */
[----:B--2---:R-:W-:Y:S05]  /*0090*/  BRA.U !UP0, `(.L_x_0) ;  /* 0x0000000108447547 */ /* 0x004fea000b800000 */
[----:B------:R-:W0:Y:S01]  /*00a0*/  LDC R0, c[0x0][0x398] ;  /* 0x0000e600ff007b82 */ /* 0x000e220000000800 */
[----:B------:R-:W-:Y:S02]  /*00b0*/  HFMA2 R13, -RZ, RZ, 0, 0 ;  /* 0x00000000ff0d7431 */ /* 0x000fe400000001ff */
[----:B------:R-:W-:Y:S01]  /*00c0*/  IMAD.MOV.U32 R15, RZ, RZ, RZ ;  /* 0x000000ffff0f7224 */ /* 0x000fe200078e00ff */
[----:B------:R-:W-:-:S04]  /*00d0*/  UIADD3 UR4, UPT, UPT, -UR4, URZ, URZ ;  /* 0x000000ff04047290 */ /* 0x000fc8000fffe1ff */
[----:B------:R-:W2:Y:S08]  /*00e0*/  LDC.64 R8, c[0x0][0x390] ;  /* 0x0000e400ff087b82 */ /* 0x000eb00000000a00 */
[----:B------:R-:W3:Y:S02]  /*00f0*/  LDC.64 R10, c[0x0][0x380] ;  /* 0x0000e000ff0a7b82 */ /* 0x000ee40000000a00 */
.L_x_1:
[----:B--2---:R-:W-:-:S06]  /*0100*/  IMAD.WIDE R2, R15, 0x4, R8 ;  /* 0x000000040f027825 */ /* 0x004fcc00078e0208 */
[----:B------:R-:W3:Y:S01]  /*0110*/  LDG.E.CONSTANT R3, desc[UR6][R2.64] ;  /* 0x0000000602037981 */ /* 0x000ee2000c1e9900 */
[----:B------:R-:W-:Y:S01]  /*0120*/  UIADD3 UR4, UPT, UPT, UR4, 0x1, URZ ;  /* 0x0000000104047890 */ /* 0x000fe2000fffe0ff */
[----:B------:R-:W-:-:S03]  /*0130*/  VIADD R15, R15, 0x1 ;  /* 0x000000010f0f7836 */ /* 0x000fc60000000000 */
[----:B------:R-:W-:Y:S01]  /*0140*/  UISETP.NE.AND UP0, UPT, UR4, URZ, UPT ;  /* 0x000000ff0400728c */ /* 0x000fe2000bf05270 */
[----:B---3--:R-:W-:-:S06]  /*0150*/  IMAD.WIDE R4, R3, 0x4, R10 ;  /* 0x0000000403047825 */ /* 0x008fcc00078e020a */
[----:B------:R-:W2:Y:S01]  /*0160*/  LDG.E.CONSTANT R4, desc[UR6][R4.64] ;  /* 0x0000000604047981 */ /* 0x000ea2000c1e9900 */
[----:B0-----:R-:W-:-:S04]  /*0170*/  ISETP.GE.AND P0, PT, R15, R0, PT ;  /* 0x000000000f00720c */ /* 0x001fc80003f06270 */
[----:B------:R-:W-:Y:S02]  /*0180*/  SEL R15, R15, RZ, !P0 ;  /* 0x000000ff0f0f7207 */ /* 0x000fe40004000000 */
[----:B--2---:R-:W-:Y:S01]  /*0190*/  LOP3.LUT R13, R4, R13, RZ, 0x3c, !PT ;  /* 0x0000000d040d7212 */ /* 0x004fe200078e3cff */
[----:B------:R-:W-:Y:S06]  /*01a0*/  BRA.U UP0, `(.L_x_1) ;  /* 0xfffffffd00d47547 */ /* 0x000fec000b83ffff */
.L_x_0:
[----:B-1----:R-:W-:Y:S01]  /*01b0*/  STG.E desc[UR6][R6.64], R13 ;  /* 0x0000000d06007986 */ /* 0x002fe2000c101906 */
[----:B------:R-:W-:Y:S05]  /*01c0*/  EXIT ;  /* 0x000000000000794d */ /* 0x000fea0003800000 */
.L_x_2:
[----:B------:R-:W-:-:S00]  /*01d0*/  BRA `(.L_x_2) ;  /* 0xfffffffc00fc7947 */ /* 0x000fc0000383ffff */
[----:B------:R-:W-:-:S00]  /*01e0*/  NOP ;  /* 0x0000000000007918 */ /* 0x000fc00000000000 */
        /* <DEDUP_REMOVED lines=9> */
.L_x_38:


//--------------------- .text._ZN32_GLOBAL__N__916a8794_4_k_cu_main20pointer_chase_kernelEPKjiPi --------------------------
	.section	.text._ZN32_GLOBAL__N__916a8794_4_k_cu_main20pointer_chase_kernelEPKjiPi,"ax",@progbits
	.align	128
.text._ZN32_GLOBAL__N__916a8794_4_k_cu_main20pointer_chase_kernelEPKjiPi:
        .type           _ZN32_GLOBAL__N__916a8794_4_k_cu_main20pointer_chase_kernelEPKjiPi,@function
        .size           _ZN32_GLOBAL__N__916a8794_4_k_cu_main20pointer_chase_kernelEPKjiPi,(.L_x_39 - _ZN32_GLOBAL__N__916a8794_4_k_cu_main20pointer_chase_kernelEPKjiPi)
        .other          _ZN32_GLOBAL__N__916a8794_4_k_cu_main20pointer_chase_kernelEPKjiPi,@"STO_CUDA_ENTRY STV_DEFAULT"
_ZN32_GLOBAL__N__916a8794_4_k_cu_main20pointer_chase_kernelEPKjiPi:
        /* <DEDUP_REMOVED lines=10> */
[----:B------:R-:W0:Y:S01]  /*00a0*/  LDC.64 R6, c[0x0][0x380] ;  /* 0x0000e000ff067b82 */ /* 0x000e220000000a00 */
[----:B------:R-:W-:Y:S02]  /*00b0*/  HFMA2 R9, -RZ, RZ, 0, 0 ;  /* 0x00000000ff097431 */ /* 0x000fe400000001ff */
[----:B------:R-:W-:Y:S01]  /*00c0*/  IMAD.MOV.U32 R2, RZ, RZ, RZ ;  /* 0x000000ffff027224 */ /* 0x000fe200078e00ff */
[----:B------:R-:W-:-:S12]  /*00d0*/  UIADD3 UR4, UPT, UPT, -UR4, URZ, URZ ;  /* 0x000000ff04047290 */ /* 0x000fd8000fffe1ff */
.L_x_4:
[----:B0-----:R-:W-:-:S06]  /*00e0*/  IMAD.WIDE.U32 R2, R2, 0x4, R6 ;  /* 0x0000000402027825 */ /* 0x001fcc00078e0006 */
[----:B------:R-:W2:Y:S01]  /*00f0*/  LDG.E.CONSTANT R2, desc[UR6][R2.64] ;  /* 0x0000000602027981 */ /* 0x000ea2000c1e9900 */
[----:B------:R-:W-:-:S04]  /*0100*/  UIADD3 UR4, UPT, UPT, UR4, 0x1, URZ ;  /* 0x0000000104047890 */ /* 0x000fc8000fffe0ff */
[----:B------:R-:W-:Y:S01]  /*0110*/  UISETP.NE.AND UP0, UPT, UR4, URZ, UPT ;  /* 0x000000ff0400728c */ /* 0x000fe2000bf05270 */
[----:B--2---:R-:W-:-:S08]  /*0120*/  LOP3.LUT R9, R2, R9, RZ, 0x3c, !PT ;  /* 0x0000000902097212 */ /* 0x004fd000078e3cff */
[----:B------:R-:W-:Y:S05]  /*0130*/  BRA.U UP0, `(.L_x_4) ;  /* 0xfffffffd00e87547 */ /* 0x000fea000b83ffff */
.L_x_3:
[----:B-1----:R-:W-:Y:S01]  /*0140*/  STG.E desc[UR6][R4.64], R9 ;  /* 0x0000000904007986 */ /* 0x002fe2000c101906 */
[----:B------:R-:W-:Y:S05]  /*0150*/  EXIT ;  /* 0x000000000000794d */ /* 0x000fea0003800000 */
.L_x_5:
        /* <DEDUP_REMOVED lines=10> */
.L_x_39:


//--------------------- .text._ZN32_GLOBAL__N__916a8794_4_k_cu_main22stride_cp_async_kernelEPKimiiPi --------------------------
	.section	.text._ZN32_GLOBAL__N__916a8794_4_k_cu_main22stride_cp_async_kernelEPKimiiPi,"ax",@progbits
	.align	128
.text._ZN32_GLOBAL__N__916a8794_4_k_cu_main22stride_cp_async_kernelEPKimiiPi:
        .type           _ZN32_GLOBAL__N__916a8794_4_k_cu_main22stride_cp_async_kernelEPKimiiPi,@function
        .size           _ZN32_GLOBAL__N__916a8794_4_k_cu_main22stride_cp_async_kernelEPKimiiPi,(.L_x_40 - _ZN32_GLOBAL__N__916a8794_4_k_cu_main22stride_cp_async_kernelEPKimiiPi)
        .other          _ZN32_GLOBAL__N__916a8794_4_k_cu_main22stride_cp_async_kernelEPKimiiPi,@"STO_CUDA_ENTRY STV_DEFAULT"
_ZN32_GLOBAL__N__916a8794_4_k_cu_main22stride_cp_async_kernelEPKimiiPi:
[----:B------:R-:W-:Y:S01]  /*0000*/  LDC R1, c[0x0][0x37c] ;  /* 0x0000df00ff017b82 */ /* 0x000fe20000000800 */
[----:B------:R-:W1:Y:S02]  /*0010*/  S2R R0, SR_TID.X ;  /* 0x0000000000007919 */ /* 0x000e640000002100 */
[----:B-1----:R-:W-:-:S13]  /*0020*/  LOP3.LUT P0, RZ, R0, 0x1f, RZ, 0xc0, !PT ;  /* 0x0000001f00ff7812 */ /* 0x002fda000780c0ff */
[----:B------:R-:W-:Y:S05]  /*0030*/  @P0 EXIT ;  /* 0x000000000000094d */ /* 0x000fea0003800000 */
[----:B------:R-:W1:Y:S01]  /*0040*/  LDCU UR12, c[0x0][0x390] ;  /* 0x00007200ff0c77ac */ /* 0x000e620008000800 */
[----:B------:R-:W2:Y:S01]  /*0050*/  LDCU UR9, c[0x0][0x390] ;  /* 0x00007200ff0977ac */ /* 0x000ea20008000800 */
[----:B------:R-:W3:Y:S01]  /*0060*/  LDCU.64 UR18, c[0x0][0x388] ;  /* 0x00007100ff1277ac */ /* 0x000ee20008000a00 */
[----:B-1----:R-:W-:Y:S01]  /*0070*/  USHF.R.S32.HI UR7, URZ, 0x1f, UR12 ;  /* 0x0000001fff077899 */ /* 0x002fe2000801140c */
[----:B--2---:R-:W-:-:S06]  /*0080*/  UMOV UR6, UR9 ;  /* 0x0000000900067c82 */ /* 0x004fcc0008000000 */
[----:B---3--:R-:W-:-:S05]  /*0090*/  UMOV UR8, UR7 ;  /* 0x0000000700087c82 */ /* 0x008fca0008000000 */
.L_x_6:
[----:B------:R-:W-:Y:S02]  /*00a0*/  UISETP.GE.U32.AND UP0, UPT, UR6, UR18, UPT ;  /* 0x000000120600728c */ /* 0x000fe4000bf06070 */
[----:B------:R-:W-:Y:S01]  /*00b0*/  UMOV UR4, UR6 ;  /* 0x0000000600047c82 */ /* 0x000fe20008000000 */
[----:B------:R-:W-:Y:S02]  /*00c0*/  UIADD3 UR6, UP1, UPT, UR6, -UR18, URZ ;  /* 0x8000001206067290 */ /* 0x000fe4000ff3e0ff */
[----:B------:R-:W-:Y:S02]  /*00d0*/  UISETP.GE.U32.AND.EX UP0, UPT, UR8, UR19, UPT, UP0 ;  /* 0x000000130800728c */ /* 0x000fe4000bf06100 */
[----:B------:R-:W-:Y:S01]  /*00e0*/  UMOV UR5, UR8 ;  /* 0x0000000800057c82 */ /* 0x000fe20008000000 */
[----:B------:R-:W-:-:S06]  /*00f0*/  UIADD3.X UR8, UPT, UPT, UR8, ~UR19, URZ, UP1, !UPT ;  /* 0x8000001308087290 */ /* 0x000fcc0008ffe4ff */
[----:B------:R-:W-:Y:S06]  /*0100*/  BRA.U UP0, `(.L_x_6) ;  /* 0xfffffffd00e47547 */ /* 0x000fec000b83ffff */
[----:B------:R-:W-:Y:S01]  /*0110*/  UMOV UR10, UR4 ;  /* 0x00000004000a7c82 */ /* 0x000fe20008000000 */
[----:B------:R-:W-:Y:S01]  /*0120*/  UMOV UR8, UR5 ;  /* 0x0000000500087c82 */ /* 0x000fe20008000000 */
[----:B------:R-:W1:Y:S01]  /*0130*/  LDCU.64 UR14, c[0x0][0x358] ;  /* 0x00006b00ff0e77ac */ /* 0x000e620008000a00 */
[----:B------:R-:W-:Y:S01]  /*0140*/  UMOV UR4, UR9 ;  /* 0x0000000900047c82 */ /* 0x000fe20008000000 */
[----:B------:R-:W-:-:S05]  /*0150*/  UMOV UR5, UR7 ;  /* 0x0000000700057c82 */ /* 0x000fca0008000000 */
.L_x_7:
[----:B------:R-:W-:Y:S02]  /*0160*/  UISETP.GE.U32.AND UP0, UPT, UR4, UR18, UPT ;  /* 0x000000120400728c */ /* 0x000fe4000bf06070 */
[----:B------:R-:W-:Y:S01]  /*0170*/  UMOV UR9, UR4 ;  /* 0x0000000400097c82 */ /* 0x000fe20008000000 */
[----:B------:R-:W-:Y:S02]  /*0180*/  UIADD3 UR4, UP1, UPT, UR4, -UR18, URZ ;  /* 0x8000001204047290 */ /* 0x000fe4000ff3e0ff */
[----:B------:R-:W-:Y:S02]  /*0190*/  UISETP.GE.U32.AND.EX UP0, UPT, UR5, UR19, UPT, UP0 ;  /* 0x000000130500728c */ /* 0x000fe4000bf06100 */
[----:B------:R-:W-:Y:S01]  /*01a0*/  UMOV UR11, UR5 ;  /* 0x00000005000b7c82 */ /* 0x000fe20008000000 */
[----:B------:R-:W-:-:S06]  /*01b0*/  UIADD3.X UR5, UPT, UPT, UR5, ~UR19, URZ, UP1, !UPT ;  /* 0x8000001305057290 */ /* 0x000fcc0008ffe4ff */
[----:B------:R-:W-:Y:S06]  /*01c0*/  BRA.U UP0, `(.L_x_7) ;  /* 0xfffffffd00e47547 */ /* 0x000fec000b83ffff */
[----:B------:R-:W2:Y:S01]  /*01d0*/  S2UR UR6, SR_CgaCtaId ;  /* 0x00000000000679c3 */ /* 0x000ea20000008800 */
[----:B------:R-:W3:Y:S01]  /*01e0*/  LDCU.64 UR16, c[0x0][0x380] ;  /* 0x00007000ff1077ac */ /* 0x000ee20008000a00 */
[----:B------:R-:W-:Y:S01]  /*01f0*/  UMOV UR4, 0x400 ;  /* 0x0000040000047882 */ /* 0x000fe20000000000 */
[----:B---3--:R-:W-:-:S04]  /*0200*/  ULEA UR13, UP0, UR9, UR16, 0x2 ;  /* 0x00000010090d7291 */ /* 0x008fc8000f8010ff */
[----:B------:R-:W-:Y:S02]  /*0210*/  ULEA.HI.X UR5, UR9, UR17, UR11, 0x2, UP0 ;  /* 0x0000001109057291 */ /* 0x000fe400080f140b */
[----:B--2---:R-:W-:Y:S01]  /*0220*/  ULEA UR6, UR6, UR4, 0x18 ;  /* 0x0000000406067291 */ /* 0x004fe2000f8ec0ff */
[----:B------:R-:W-:Y:S01]  /*0230*/  IMAD.U32 R2, RZ, RZ, UR13 ;  /* 0x0000000dff027e24 */ /* 0x000fe2000f8e00ff */
[----:B------:R-:W-:Y:S02]  /*0240*/  USHF.L.U32 UR4, UR12, 0x1, URZ ;  /* 0x000000010c047899 */ /* 0x000fe400080006ff */
[----:B------:R-:W-:Y:S01]  /*0250*/  IMAD.U32 R3, RZ, RZ, UR5 ;  /* 0x00000005ff037e24 */ /* 0x000fe2000f8e00ff */
[----:B------:R-:W-:Y:S01]  /*0260*/  USHF.L.U64.HI UR5, UR12, 0x1, UR7 ;  /* 0x000000010c057899 */ /* 0x000fe20008010207 */
[----:B------:R-:W-:-:S05]  /*0270*/  MOV R7, UR6 ;  /* 0x0000000600077c02 */ /* 0x000fca0008000f00 */
[----:B------:R-:W-:Y:S01]  /*0280*/  @!PT LDS RZ, [RZ] ;  /* 0x00000000fffff984 */ /* 0x000fe20000000800 */
[----:B------:R-:W-:Y:S01]  /*0290*/  @!PT LDS RZ, [RZ] ;  /* 0x00000000fffff984 */ /* 0x000fe20000000800 */
[----:B------:R-:W-:Y:S01]  /*02a0*/  @!PT LDS RZ, [RZ] ;  /* 0x00000000fffff984 */ /* 0x000fe20000000800 */
[----:B-1----:R1:W-:Y:S06]  /*02b0*/  LDGSTS.E [R7], desc[UR14][R2.64] ;  /* 0x0000000002077fae */ /* 0x0023ec000b9a100e */
.L_x_8:
[----:B------:R-:W-:Y:S02]  /*02c0*/  UISETP.GE.U32.AND UP0, UPT, UR4, UR18, UPT ;  /* 0x000000120400728c */ /* 0x000fe4000bf06070 */
[----:B------:R-:W-:Y:S01]  /*02d0*/  UMOV UR9, UR4 ;  /* 0x0000000400097c82 */ /* 0x000fe20008000000 */
[----:B------:R-:W-:Y:S02]  /*02e0*/  UIADD3 UR4, UP1, UPT, UR4, -UR18, URZ ;  /* 0x8000001204047290 */ /* 0x000fe4000ff3e0ff */
[----:B------:R-:W-:Y:S02]  /*02f0*/  UISETP.GE.U32.AND.EX UP0, UPT, UR5, UR19, UPT, UP0 ;  /* 0x000000130500728c */ /* 0x000fe4000bf06100 */
[----:B------:R-:W-:Y:S01]  /*0300*/  UMOV UR11, UR5 ;  /* 0x00000005000b7c82 */ /* 0x000fe20008000000 */
[----:B------:R-:W-:-:S06]  /*0310*/  UIADD3.X UR5, UPT, UPT, UR5, ~UR19, URZ, UP1, !UPT ;  /* 0x8000001305057290 */ /* 0x000fcc0008ffe4ff */
[----:B------:R-:W-:Y:S06]  /*0320*/  BRA.U UP0, `(.L_x_8) ;  /* 0xfffffffd00e47547 */ /* 0x000fec000b83ffff */
[----:B------:R-:W-:-:S04]  /*0330*/  ULEA UR5, UP0, UR9, UR16, 0x2 ;  /* 0x0000001009057291 */ /* 0x000fc8000f8010ff */
[----:B------:R-:W-:Y:S02]  /*0340*/  ULEA.HI.X UR4, UR9, UR17, UR11, 0x2, UP0 ;  /* 0x0000001109047291 */ /* 0x000fe400080f140b */
[----:B-1----:R-:W-:Y:S01]  /*0350*/  IMAD.U32 R2, RZ, RZ, UR5 ;  /* 0x00000005ff027e24 */ /* 0x002fe2000f8e00ff */
[----:B------:R-:W-:-:S03]  /*0360*/  UIMAD UR9, UR7, 0x3, URZ ;  /* 0x00000003070978a4 */ /* 0x000fc6000f8e02ff */
[----:B------:R-:W-:Y:S01]  /*0370*/  IMAD.U32 R3, RZ, RZ, UR4 ;  /* 0x00000004ff037e24 */ /* 0x000fe2000f8e00ff */
[----:B------:R-:W-:-:S04]  /*0380*/  UIMAD.WIDE.U32 UR4, UR12, 0x3, URZ ;  /* 0x000000030c0478a5 */ /* 0x000fc8000f8e00ff */
[----:B------:R-:W-:Y:S01]  /*0390*/  @!PT LDS RZ, [RZ] ;  /* 0x00000000fffff984 */ /* 0x000fe20000000800 */
[----:B------:R-:W-:Y:S01]  /*03a0*/  @!PT LDS RZ, [RZ] ;  /* 0x00000000fffff984 */ /* 0x000fe20000000800 */
[----:B------:R-:W-:Y:S01]  /*03b0*/  @!PT LDS RZ, [RZ] ;  /* 0x00000000fffff984 */ /* 0x000fe20000000800 */
[----:B------:R1:W-:Y:S01]  /*03c0*/  LDGSTS.E [R7+0x4], desc[UR14][R2.64] ;  /* 0x0000400002077fae */ /* 0x0003e2000b9a100e */
[----:B------:R-:W-:-:S12]  /*03d0*/  UIADD3 UR5, UPT, UPT, UR5, UR9, URZ ;  /* 0x0000000905057290 */ /* 0x000fd8000fffe0ff */
.L_x_9:
        /* <DEDUP_REMOVED lines=9> */
[----:B-1----:R-:W-:Y:S01]  /*0470*/  MOV R2, UR5 ;  /* 0x0000000500027c02 */ /* 0x002fe20008000f00 */
[----:B------:R-:W-:Y:S02]  /*0480*/  USHF.L.U32 UR11, UR12, 0x2, URZ ;  /* 0x000000020c0b7899 */ /* 0x000fe400080006ff */
[----:B------:R-:W-:Y:S01]  /*0490*/  USHF.L.U64.HI UR12, UR12, 0x2, UR7 ;  /* 0x000000020c0c7899 */ /* 0x000fe20008010207 */
[----:B------:R-:W-:-:S04]  /*04a0*/  IMAD.U32 R3, RZ, RZ, UR4 ;  /* 0x00000004ff037e24 */ /* 0x000fc8000f8e00ff */
[----:B------:R-:W-:Y:S01]  /*04b0*/  UMOV UR4, UR11 ;  /* 0x0000000b00047c82 */ /* 0x000fe20008000000 */
[----:B------:R-:W-:Y:S01]  /*04c0*/  @!PT LDS RZ, [RZ] ;  /* 0x00000000fffff984 */ /* 0x000fe20000000800 */
[----:B------:R-:W-:Y:S01]  /*04d0*/  @!PT LDS RZ, [RZ] ;  /* 0x00000000fffff984 */ /* 0x000fe20000000800 */
[----:B------:R-:W-:Y:S01]  /*04e0*/  @!PT LDS RZ, [RZ] ;  /* 0x00000000fffff984 */ /* 0x000fe20000000800 */
[----:B------:R1:W-:Y:S01]  /*04f0*/  LDGSTS.E [R7+0x8], desc[UR14][R2.64] ;  /* 0x0000800002077fae */ /* 0x0003e2000b9a100e */
[----:B------:R-:W-:-:S05]  /*0500*/  UMOV UR5, UR12 ;  /* 0x0000000c00057c82 */ /* 0x000fca0008000000 */
.L_x_10:
[----:B------:R-:W-:Y:S02]  /*0510*/  UISETP.GE.U32.AND UP0, UPT, UR4, UR18, UPT ;  /* 0x000000120400728c */ /* 0x000fe4000bf06070 */
[----:B------:R-:W-:Y:S01]  /*0520*/  UMOV UR9, UR4 ;  /* 0x0000000400097c82 */ /* 0x000fe20008000000 */
[----:B------:R-:W-:Y:S02]  /*0530*/  UIADD3 UR4, UP1, UPT, UR4, -UR18, URZ ;  /* 0x8000001204047290 */ /* 0x000fe4000ff3e0ff */
[----:B------:R-:W-:Y:S02]  /*0540*/  UISETP.GE.U32.AND.EX UP0, UPT, UR5, UR19, UPT, UP0 ;  /* 0x000000130500728c */ /* 0x000fe4000bf06100 */
[----:B------:R-:W-:Y:S01]  /*0550*/  UMOV UR13, UR5 ;  /* 0x00000005000d7c82 */ /* 0x000fe20008000000 */
[----:B------:R-:W-:-:S06]  /*0560*/  UIADD3.X UR5, UPT, UPT, UR5, ~UR19, URZ, UP1, !UPT ;  /* 0x8000001305057290 */ /* 0x000fcc0008ffe4ff */
[----:B------:R-:W-:Y:S06]  /*0570*/  BRA.U UP0, `(.L_x_10) ;  /* 0xfffffffd00e47547 */ /* 0x000fec000b83ffff */
[----:B------:R-:W-:Y:S01]  /*0580*/  ULEA UR4, UP0, UR9, UR16, 0x2 ;  /* 0x0000001009047291 */ /* 0x000fe2000f8010ff */
[----:B------:R-:W-:-:S03]  /*0590*/  IMAD.MOV.U32 R5, RZ, RZ, RZ ;  /* 0x000000ffff057224 */ /* 0x000fc600078e00ff */
[----:B------:R-:W-:Y:S02]  /*05a0*/  ULEA.HI.X UR5, UR9, UR17, UR13, 0x2, UP0 ;  /* 0x0000001109057291 */ /* 0x000fe400080f140d */
[----:B-1----:R-:W-:-:S04]  /*05b0*/  IMAD.U32 R2, RZ, RZ, UR4 ;  /* 0x00000004ff027e24 */ /* 0x002fc8000f8e00ff */
[----:B------:R-:W-:Y:S01]  /*05c0*/  MOV R3, UR5 ;  /* 0x0000000500037c02 */ /* 0x000fe20008000f00 */
[----:B------:R-:W1:Y:S04]  /*05d0*/  LDCU UR4, c[0x0][0x394] ;  /* 0x00007280ff0477ac */ /* 0x000e680008000800 */
[----:B------:R-:W-:Y:S01]  /*05e0*/  @!PT LDS RZ, [RZ] ;  /* 0x00000000fffff984 */ /* 0x000fe20000000800 */
[----:B------:R-:W-:Y:S01]  /*05f0*/  @!PT LDS RZ, [RZ] ;  /* 0x00000000fffff984 */ /* 0x000fe20000000800 */
[----:B------:R-:W-:Y:S01]  /*0600*/  @!PT LDS RZ, [RZ] ;  /* 0x00000000fffff984 */ /* 0x000fe20000000800 */
[----:B------:R2:W-:Y:S04]  /*0610*/  LDGSTS.E [R7+0xc], desc[UR14][R2.64] ;  /* 0x0000c00002077fae */ /* 0x0005e8000b9a100e */
[----:B------:R-:W0:Y:S01]  /*0620*/  LDGDEPBAR ;  /* 0x00000000000079af */ /* 0x000e220000000000 */
[----:B-1----:R-:W-:Y:S01]  /*0630*/  UISETP.GE.AND UP0, UPT, UR4, 0x1, UPT ;  /* 0x000000010400788c */ /* 0x002fe2000bf06270 */
[----:B------:R-:W-:-:S04]  /*0640*/  DEPBAR.LE SB0, 0x0 ;  /* 0x000080000000791a */ /* 0x000fc80000000000 */
[----:B------:R-:W-:-:S04]  /*0650*/  NOP ;  /* 0x0000000000007918 */ /* 0x000fc80000000000 */
[----:B--2---:R-:W-:Y:S05]  /*0660*/  BRA.U !UP0, `(.L_x_11) ;  /* 0x0000000108bc7547 */ /* 0x004fea000b800000 */
[----:B------:R-:W-:Y:S02]  /*0670*/  HFMA2 R5, -RZ, RZ, 0, 0 ;  /* 0x00000000ff057431 */ /* 0x000fe400000001ff */
[----:B------:R-:W-:-:S07]  /*0680*/  IMAD.MOV.U32 R0, RZ, RZ, RZ ;  /* 0x000000ffff007224 */ /* 0x000fce00078e00ff */
.L_x_13:
[----:B-1----:R-:W-:Y:S01]  /*0690*/  IMAD.SHL.U32 R2, R0, 0x4, RZ ;  /* 0x0000000400027824 */ /* 0x002fe200078e00ff */
[----:B------:R-:W-:-:S04]  /*06a0*/  DEPBAR.LE SB0, 0x3 ;  /* 0x000080c00000791a */ /* 0x000fc80000000000 */
[----:B------:R-:W-:Y:S01]  /*06b0*/  LOP3.LUT R2, R2, 0xc, RZ, 0xc0, !PT ;  /* 0x0000000c02027812 */ /* 0x000fe200078ec0ff */
[----:B------:R-:W-:-:S05]  /*06c0*/  NOP ;  /* 0x0000000000007918 */ /* 0x000fca0000000000 */
[----:B------:R-:W1:Y:S01]  /*06d0*/  LDS R2, [R2+UR6] ;  /* 0x0000000602027984 */ /* 0x000e620008000800 */
[----:B------:R-:W-:Y:S01]  /*06e0*/  UIADD3 UR10, UP0, UPT, UR10, UR11, URZ ;  /* 0x0000000b0a0a7290 */ /* 0x000fe2000ff1e0ff */
[----:B------:R-:W-:Y:S01]  /*06f0*/  LOP3.LUT R7, R0, 0x3, RZ, 0xc0, !PT ;  /* 0x0000000300077812 */ /* 0x000fe200078ec0ff */
[----:B------:R-:W2:Y:S02]  /*0700*/  LDCU.64 UR18, c[0x0][0x388] ;  /* 0x00007100ff1277ac */ /* 0x000ea40008000a00 */
[----:B------:R-:W-:-:S03]  /*0710*/  UIADD3.X UR13, UPT, UPT, UR8, UR12, URZ, UP0, !UPT ;  /* 0x0000000c080d7290 */ /* 0x000fc600087fe4ff */
[----:B------:R-:W-:-:S04]  /*0720*/  UMOV UR4, UR10 ;  /* 0x0000000a00047c82 */ /* 0x000fc80008000000 */
[----:B------:R-:W-:Y:S01]  /*0730*/  UMOV UR5, UR13 ;  /* 0x0000000d00057c82 */ /* 0x000fe20008000000 */
[----:B-12---:R-:W-:-:S07]  /*0740*/  LOP3.LUT R5, R2, R5, RZ, 0x3c, !PT ;  /* 0x0000000502057212 */ /* 0x006fce00078e3cff */
.L_x_12:
[----:B------:R-:W-:Y:S02]  /*0750*/  UISETP.GE.U32.AND UP0, UPT, UR4, UR18, UPT ;  /* 0x000000120400728c */ /* 0x000fe4000bf06070 */
[----:B------:R-:W-:Y:S01]  /*0760*/  UMOV UR16, UR4 ;  /* 0x0000000400107c82 */ /* 0x000fe20008000000 */
[----:B------:R-:W-:Y:S02]  /*0770*/  UIADD3 UR4, UP1, UPT, UR4, -UR18, URZ ;  /* 0x8000001204047290 */ /* 0x000fe4000ff3e0ff */
[----:B------:R-:W-:Y:S02]  /*0780*/  UISETP.GE.U32.AND.EX UP0, UPT, UR5, UR19, UPT, UP0 ;  /* 0x000000130500728c */ /* 0x000fe4000bf06100 */
[----:B------:R-:W-:Y:S01]  /*0790*/  UMOV UR17, UR5 ;  /* 0x0000000500117c82 */ /* 0x000fe20008000000 */
[----:B------:R-:W-:-:S06]  /*07a0*/  UIADD3.X UR5, UPT, UPT, UR5, ~UR19, URZ, UP1, !UPT ;  /* 0x8000001305057290 */ /* 0x000fcc0008ffe4ff */
[----:B------:R-:W-:Y:S06]  /*07b0*/  BRA.U UP0, `(.L_x_12) ;  /* 0xfffffffd00e47547 */ /* 0x000fec000b83ffff */
[----:B------:R-:W1:Y:S01]  /*07c0*/  LDCU.64 UR20, c[0x0][0x380] ;  /* 0x00007000ff1477ac */ /* 0x000e620008000a00 */
[----:B------:R-:W-:Y:S02]  /*07d0*/  IADD3 R0, PT, PT, R0, 0x1, RZ ;  /* 0x0000000100007810 */ /* 0x000fe40007ffe0ff */
[----:B------:R-:W-:Y:S01]  /*07e0*/  LEA R7, R7, UR6, 0x2 ;  /* 0x0000000607077c11 */ /* 0x000fe2000f8e10ff */
[----:B------:R-:W2:Y:S01]  /*07f0*/  LDCU.64 UR22, c[0x0][0x390] ;  /* 0x00007200ff1677ac */ /* 0x000ea20008000a00 */
[----:B------:R-:W-:Y:S01]  /*0800*/  UMOV UR4, UR10 ;  /* 0x0000000a00047c82 */ /* 0x000fe20008000000 */
[----:B------:R-:W-:Y:S01]  /*0810*/  UMOV UR5, UR13 ;  /* 0x0000000d00057c82 */ /* 0x000fe20008000000 */
[----:B------:R-:W-:Y:S02]  /*0820*/  UIMAD UR9, UR7, -0x3, URZ ;  /* 0xfffffffd070978a4 */ /* 0x000fe4000f8e02ff */
[----:B-1----:R-:W-:Y:S02]  /*0830*/  ULEA UR8, UP0, UR16, UR20, 0x2 ;  /* 0x0000001410087291 */ /* 0x002fe4000f8010ff */
[----:B--2---:R-:W-:Y:S01]  /*0840*/  UIMAD.WIDE.U32 UR4, UR22, -0x3, UR4 ;  /* 0xfffffffd160478a5 */ /* 0x004fe2000f8e0004 */
[----:B------:R-:W-:Y:S01]  /*0850*/  ISETP.NE.AND P0, PT, R0, UR23, PT ;  /* 0x0000001700007c0c */ /* 0x000fe2000bf05270 */
[----:B------:R-:W-:-:S02]  /*0860*/  ULEA.HI.X UR10, UR16, UR21, UR17, 0x2, UP0 ;  /* 0x00000015100a7291 */ /* 0x000fc400080f1411 */
[----:B------:R-:W-:Y:S01]  /*0870*/  MOV R2, UR8 ;  /* 0x0000000800027c02 */ /* 0x000fe20008000f00 */
[----:B------:R-:W-:Y:S02]  /*0880*/  UIADD3 UR9, UPT, UPT, UR5, -UR22, UR9 ;  /* 0x8000001605097290 */ /* 0x000fe4000fffe009 */
[----:B------:R-:W-:Y:S01]  /*0890*/  UISETP.GE.U32.AND UP0, UPT, UR4, UR18, UPT ;  /* 0x000000120400728c */ /* 0x000fe2000bf06070 */
[----:B------:R-:W-:-:S03]  /*08a0*/  IMAD.U32 R3, RZ, RZ, UR10 ;  /* 0x0000000aff037e24 */ /* 0x000fc6000f8e00ff */
[----:B------:R-:W-:Y:S02]  /*08b0*/  UISETP.GE.U32.AND.EX UP0, UPT, UR9, UR19, UPT, UP0 ;  /* 0x000000130900728c */ /* 0x000fe4000bf06100 */
[----:B------:R-:W-:Y:S01]  /*08c0*/  @!PT LDS RZ, [RZ] ;  /* 0x00000000fffff984 */ /* 0x000fe20000000800 */
[----:B------:R-:W-:Y:S01]  /*08d0*/  @!PT LDS RZ, [RZ] ;  /* 0x00000000fffff984 */ /* 0x000fe20000000800 */
[----:B------:R-:W-:Y:S01]  /*08e0*/  @!PT LDS RZ, [RZ] ;  /* 0x00000000fffff984 */ /* 0x000fe20000000800 */
[----:B------:R1:W-:Y:S02]  /*08f0*/  LDGSTS.E [R7], desc[UR14][R2.64] ;  /* 0x0000000002077fae */ /* 0x0003e4000b9a100e */
[----:B------:R-:W-:Y:S02]  /*0900*/  USEL UR5, UR18, URZ, UP0 ;  /* 0x000000ff12057287 */ /* 0x000fe40008000000 */
[----:B------:R-:W-:Y:S01]  /*0910*/  USEL UR8, UR19, URZ, UP0 ;  /* 0x000000ff13087287 */ /* 0x000fe20008000000 */
[----:B------:R-:W0:Y:S01]  /*0920*/  LDGDEPBAR ;  /* 0x00000000000079af */ /* 0x000e220000000000 */
[----:B------:R-:W-:-:S04]  /*0930*/  UIADD3 UR10, UP0, UPT, -UR5, UR4, URZ ;  /* 0x00000004050a7290 */ /* 0x000fc8000ff1e1ff */
[----:B------:R-:W-:Y:S01]  /*0940*/  UIADD3.X UR8, UPT, UPT, ~UR8, UR9, URZ, UP0, !UPT ;  /* 0x0000000908087290 */ /* 0x000fe200087fe5ff */
[----:B------:R-:W-:Y:S11]  /*0950*/  @P0 BRA `(.L_x_13) ;  /* 0xfffffffc004c0947 */ /* 0x000ff6000383ffff */
.L_x_11:
[----:B-1----:R-:W1:Y:S01]  /*0960*/  LDC.64 R2, c[0x0][0x398] ;  /* 0x0000e600ff027b82 */ /* 0x002e620000000a00 */
[----:B------:R-:W-:-:S04]  /*0970*/  DEPBAR.LE SB0, 0x0 ;  /* 0x000080000000791a */ /* 0x000fc80000000000 */
[----:B------:R-:W-:Y:S01]  /*0980*/  NOP ;  /* 0x0000000000007918 */ /* 0x000fe20000000000 */
[----:B-1----:R-:W-:Y:S01]  /*0990*/  STG.E desc[UR14][R2.64], R5 ;  /* 0x0000000502007986 */ /* 0x002fe2000c10190e */
[----:B------:R-:W-:Y:S05]  /*09a0*/  EXIT ;  /* 0x000000000000794d */ /* 0x000fea0003800000 */
.L_x_14:
        /* <DEDUP_REMOVED lines=13> */
.L_x_40:


//--------------------- .text._ZN32_GLOBAL__N__916a8794_4_k_cu_main25stride_prefetch_l2_kernelEPKimiiPi --------------------------
	.section	.text._ZN32_GLOBAL__N__916a8794_4_k_cu_main25stride_prefetch_l2_kernelEPKimiiPi,"ax",@progbits
	.align	128
.text._ZN32_GLOBAL__N__916a8794_4_k_cu_main25stride_prefetch_l2_kernelEPKimiiPi:
        .type           _ZN32_GLOBAL__N__916a8794_4_k_cu_main25stride_prefetch_l2_kernelEPKimiiPi,@function
        .size           _ZN32_GLOBAL__N__916a8794_4_k_cu_main25stride_prefetch_l2_kernelEPKimiiPi,(.L_x_41 - _ZN32_GLOBAL__N__916a8794_4_k_cu_main25stride_prefetch_l2_kernelEPKimiiPi)
        .other          _ZN32_GLOBAL__N__916a8794_4_k_cu_main25stride_prefetch_l2_kernelEPKimiiPi,@"STO_CUDA_ENTRY STV_DEFAULT"
_ZN32_GLOBAL__N__916a8794_4_k_cu_main25stride_prefetch_l2_kernelEPKimiiPi:
[----:B------:R-:W-:Y:S01]  /*0000*/  LDC R1, c[0x0][0x37c] ;  /* 0x0000df00ff017b82 */ /* 0x000fe20000000800 */
[----:B------:R-:W0:Y:S02]  /*0010*/  S2R R0, SR_TID.X ;  /* 0x0000000000007919 */ /* 0x000e240000002100 */
[----:B0-----:R-:W-:-:S13]  /*0020*/  LOP3.LUT P0, RZ, R0, 0x1f, RZ, 0xc0, !PT ;  /* 0x0000001f00ff7812 */ /* 0x001fda000780c0ff */
[----:B------:R-:W-:Y:S05]  /*0030*/  @P0 EXIT ;  /* 0x000000000000094d */ /* 0x000fea0003800000 */
[----:B------:R-:W0:Y:S01]  /*0040*/  LDCU UR4, c[0x0][0x394] ;  /* 0x00007280ff0477ac */ /* 0x000e220008000800 */
[----:B------:R-:W-:Y:S01]  /*0050*/  IMAD.MOV.U32 R7, RZ, RZ, RZ ;  /* 0x000000ffff077224 */ /* 0x000fe200078e00ff */
[----:B------:R-:W1:Y:S01]  /*0060*/  LDCU.64 UR16, c[0x0][0x358] ;  /* 0x00006b00ff1077ac */ /* 0x000e620008000a00 */
[----:B0-----:R-:W-:-:S09]  /*0070*/  UISETP.GE.AND UP0, UPT, UR4, 0x1, UPT ;  /* 0x000000010400788c */ /* 0x001fd2000bf06270 */
[----:B-1----:R-:W-:Y:S05]  /*0080*/  BRA.U !UP0, `(.L_x_15) ;  /* 0x00000001089c7547 */ /* 0x002fea000b800000 */
[----:B------:R-:W-:Y:S01]  /*0090*/  IMAD.MOV.U32 R7, RZ, RZ, RZ ;  /* 0x000000ffff077224 */ /* 0x000fe200078e00ff */
[----:B------:R-:W-:Y:S01]  /*00a0*/  UMOV UR6, URZ ;  /* 0x000000ff00067c82 */ /* 0x000fe20008000000 */
[----:B------:R-:W-:Y:S01]  /*00b0*/  UMOV UR7, URZ ;  /* 0x000000ff00077c82 */ /* 0x000fe20008000000 */
[----:B------:R-:W-:-:S05]  /*00c0*/  UMOV UR4, URZ ;  /* 0x000000ff00047c82 */ /* 0x000fca0008000000 */
.L_x_17:
[----:B------:R-:W0:Y:S01]  /*00d0*/  LDCU UR9, c[0x0][0x390] ;  /* 0x00007200ff0977ac */ /* 0x000e220008000800 */
[----:B------:R-:W1:Y:S01]  /*00e0*/  LDCU.64 UR10, c[0x0][0x388] ;  /* 0x00007100ff0a77ac */ /* 0x000e620008000a00 */
[----:B0-----:R-:W-:-:S07]  /*00f0*/  UIMAD.WIDE UR6, UR9, 0x8, UR6 ;  /* 0x00000008090678a5 */ /* 0x001fce000f8e0206 */
[----:B------:R-:W-:Y:S01]  /*0100*/  UMOV UR5, UR6 ;  /* 0x0000000600057c82 */ /* 0x000fe20008000000 */
[----:B-1----:R-:W-:-:S05]  /*0110*/  UMOV UR8, UR7 ;  /* 0x0000000700087c82 */ /* 0x002fca0008000000 */
.L_x_16:
[----:B------:R-:W-:Y:S02]  /*0120*/  UISETP.GE.U32.AND UP0, UPT, UR5, UR10, UPT ;  /* 0x0000000a0500728c */ /* 0x000fe4000bf06070 */
[----:B------:R-:W-:Y:S01]  /*0130*/  UMOV UR14, UR5 ;  /* 0x00000005000e7c82 */ /* 0x000fe20008000000 */
[----:B------:R-:W-:Y:S02]  /*0140*/  UIADD3 UR5, UP1, UPT, UR5, -UR10, URZ ;  /* 0x8000000a05057290 */ /* 0x000fe4000ff3e0ff */
[----:B------:R-:W-:Y:S02]  /*0150*/  UISETP.GE.U32.AND.EX UP0, UPT, UR8, UR11, UPT, UP0 ;  /* 0x0000000b0800728c */ /* 0x000fe4000bf06100 */
[----:B------:R-:W-:Y:S01]  /*0160*/  UMOV UR15, UR8 ;  /* 0x00000008000f7c82 */ /* 0x000fe20008000000 */
[----:B------:R-:W-:-:S06]  /*0170*/  UIADD3.X UR8, UPT, UPT, UR8, ~UR11, URZ, UP1, !UPT ;  /* 0x8000000b08087290 */ /* 0x000fcc0008ffe4ff */
[----:B------:R-:W-:Y:S06]  /*0180*/  BRA.U UP0, `(.L_x_16) ;  /* 0xfffffffd00e47547 */ /* 0x000fec000b83ffff */
[----:B------:R-:W-:Y:S01]  /*0190*/  UIMAD.WIDE UR6, UR9, -0x7, UR6 ;  /* 0xfffffff9090678a5 */ /* 0x000fe2000f8e0206 */
[----:B------:R-:W0:Y:S03]  /*01a0*/  LDCU.64 UR12, c[0x0][0x380] ;  /* 0x00007000ff0c77ac */ /* 0x000e260008000a00 */
[----:B------:R-:W-:-:S04]  /*01b0*/  UISETP.GE.U32.AND UP0, UPT, UR6, UR10, UPT ;  /* 0x0000000a0600728c */ /* 0x000fc8000bf06070 */
[----:B------:R-:W-:-:S04]  /*01c0*/  UISETP.GE.U32.AND.EX UP0, UPT, UR7, UR11, UPT, UP0 ;  /* 0x0000000b0700728c */ /* 0x000fc8000bf06100 */
[----:B------:R-:W-:Y:S02]  /*01d0*/  USEL UR5, UR10, URZ, UP0 ;  /* 0x000000ff0a057287 */ /* 0x000fe40008000000 */
[----:B------:R-:W-:Y:S02]  /*01e0*/  USEL UR8, UR11, URZ, UP0 ;  /* 0x000000ff0b087287 */ /* 0x000fe40008000000 */
[----:B------:R-:W-:Y:S02]  /*01f0*/  UIADD3 UR6, UP0, UPT, UR6, -UR5, URZ ;  /* 0x8000000506067290 */ /* 0x000fe4000ff1e0ff */
[----:B0-----:R-:W-:Y:S02]  /*0200*/  ULEA UR10, UP1, UR14, UR12, 0x2 ;  /* 0x0000000c0e0a7291 */ /* 0x001fe4000f8210ff */
[----:B------:R-:W-:Y:S02]  /*0210*/  UIADD3.X UR7, UPT, UPT, UR7, ~UR8, URZ, UP0, !UPT ;  /* 0x8000000807077290 */ /* 0x000fe400087fe4ff */
[----:B------:R-:W-:-:S02]  /*0220*/  ULEA UR5, UP0, UR6, UR12, 0x2 ;  /* 0x0000000c06057291 */ /* 0x000fc4000f8010ff */
[----:B------:R-:W-:Y:S01]  /*0230*/  ULEA.HI.X UR9, UR14, UR13, UR15, 0x2, UP1 ;  /* 0x0000000d0e097291 */ /* 0x000fe200088f140f */
[----:B------:R-:W-:Y:S01]  /*0240*/  MOV R2, UR10 ;  /* 0x0000000a00027c02 */ /* 0x000fe20008000f00 */
[----:B------:R-:W-:Y:S02]  /*0250*/  ULEA.HI.X UR8, UR6, UR13, UR7, 0x2, UP0 ;  /* 0x0000000d06087291 */ /* 0x000fe400080f1407 */
[----:B------:R-:W-:Y:S02]  /*0260*/  MOV R4, UR5 ;  /* 0x0000000500047c02 */ /* 0x000fe40008000f00 */
[----:B------:R-:W-:Y:S02]  /*0270*/  IMAD.U32 R3, RZ, RZ, UR9 ;  /* 0x00000009ff037e24 */ /* 0x000fe4000f8e00ff */
[----:B------:R-:W-:Y:S01]  /*0280*/  IMAD.U32 R5, RZ, RZ, UR8 ;  /* 0x00000008ff057e24 */ /* 0x000fe2000f8e00ff */
[----:B------:R-:W0:Y:S02]  /*0290*/  LDCU UR5, c[0x0][0x394] ;  /* 0x00007280ff0577ac */ /* 0x000e240008000800 */
[----:B------:R1:W-:Y:S04]  /*02a0*/  CCTL.E.PF2 [R2] ;  /* 0x000000000200798f */ /* 0x0003e80000800100 */
[----:B------:R-:W2:Y:S01]  /*02b0*/  LDG.E R4, desc[UR16][R4.64] ;  /* 0x0000001004047981 */ /* 0x000ea2000c1e1900 */
[----:B------:R-:W-:-:S04]  /*02c0*/  UIADD3 UR4, UPT, UPT, UR4, 0x1, URZ ;  /* 0x0000000104047890 */ /* 0x000fc8000fffe0ff */
[----:B0-----:R-:W-:Y:S01]  /*02d0*/  UISETP.NE.AND UP0, UPT, UR4, UR5, UPT ;  /* 0x000000050400728c */ /* 0x001fe2000bf05270 */
[----:B--2---:R-:W-:-:S08]  /*02e0*/  LOP3.LUT R7, R4, R7, RZ, 0x3c, !PT ;  /* 0x0000000704077212 */ /* 0x004fd000078e3cff */
[----:B-1----:R-:W-:Y:S05]  /*02f0*/  BRA.U UP0, `(.L_x_17) ;  /* 0xfffffffd00747547 */ /* 0x002fea000b83ffff */
.L_x_15:
[----:B------:R-:W0:Y:S02]  /*0300*/  LDC.64 R2, c[0x0][0x398] ;  /* 0x0000e600ff027b82 */ /* 0x000e240000000a00 */
[----:B0-----:R-:W-:Y:S01]  /*0310*/  STG.E desc[UR16][R2.64], R7 ;  /* 0x0000000702007986 */ /* 0x001fe2000c101910 */
[----:B------:R-:W-:Y:S05]  /*0320*/  EXIT ;  /* 0x000000000000794d */ /* 0x000fea0003800000 */
.L_x_18:
        /* <DEDUP_REMOVED lines=13> */
.L_x_41:


//--------------------- .text._ZN32_GLOBAL__N__916a8794_4_k_cu_main22stride_baseline_kernelEPKimiiPi --------------------------
	.section	.text._ZN32_GLOBAL__N__916a8794_4_k_cu_main22stride_baseline_kernelEPKimiiPi,"ax",@progbits
	.align	128
.text._ZN32_GLOBAL__N__916a8794_4_k_cu_main22stride_baseline_kernelEPKimiiPi:
        .type           _ZN32_GLOBAL__N__916a8794_4_k_cu_main22stride_baseline_kernelEPKimiiPi,@function
        .size           _ZN32_GLOBAL__N__916a8794_4_k_cu_main22stride_baseline_kernelEPKimiiPi,(.L_x_42 - _ZN32_GLOBAL__N__916a8794_4_k_cu_main22stride_baseline_kernelEPKimiiPi)
        .other          _ZN32_GLOBAL__N__916a8794_4_k_cu_main22stride_baseline_kernelEPKimiiPi,@"STO_CUDA_ENTRY STV_DEFAULT"
_ZN32_GLOBAL__N__916a8794_4_k_cu_main22stride_baseline_kernelEPKimiiPi:
        /* <DEDUP_REMOVED lines=10> */
[----:B------:R-:W-:Y:S01]  /*00a0*/  IMAD.MOV.U32 R7, RZ, RZ, RZ ;  /* 0x000000ffff077224 */ /* 0x000fe200078e00ff */
[----:B------:R-:W0:Y:S01]  /*00b0*/  LDCU UR9, c[0x0][0x390] ;  /* 0x00007200ff0977ac */ /* 0x000e220008000800 */
[----:B------:R-:W2:Y:S01]  /*00c0*/  LDCU.128 UR12, c[0x0][0x380] ;  /* 0x00007000ff0c77ac */ /* 0x000ea20008000c00 */
[----:B------:R-:W-:Y:S01]  /*00d0*/  UIADD3 UR6, UPT, UPT, -UR6, URZ, URZ ;  /* 0x000000ff06067290 */ /* 0x000fe2000fffe1ff */
[----:B------:R-:W-:Y:S01]  /*00e0*/  UMOV UR4, URZ ;  /* 0x000000ff00047c82 */ /* 0x000fe20008000000 */
[----:B------:R-:W-:-:S10]  /*00f0*/  UMOV UR5, URZ ;  /* 0x000000ff00057c82 */ /* 0x000fd40008000000 */
.L_x_20:
[----:B0-----:R-:W-:-:S04]  /*0100*/  UIADD3 UR7, UP0, UPT, UR4, UR9, URZ ;  /* 0x0000000904077290 */ /* 0x001fc8000ff1e0ff */
[----:B------:R-:W-:Y:S02]  /*0110*/  ULEA.HI.X.SX32 UR8, UR9, UR5, 0x1, UP0 ;  /* 0x0000000509087291 */ /* 0x000fe400080f0eff */
[----:B--2---:R-:W-:-:S04]  /*0120*/  UISETP.GE.U32.AND UP0, UPT, UR7, UR14, UPT ;  /* 0x0000000e0700728c */ /* 0x004fc8000bf06070 */
[----:B------:R-:W-:-:S04]  /*0130*/  UISETP.GE.U32.AND.EX UP0, UPT, UR8, UR15, UPT, UP0 ;  /* 0x0000000f0800728c */ /* 0x000fc8000bf06100 */
[----:B------:R-:W-:Y:S02]  /*0140*/  USEL UR4, UR14, URZ, UP0 ;  /* 0x000000ff0e047287 */ /* 0x000fe40008000000 */
[----:B------:R-:W-:Y:S02]  /*0150*/  USEL UR5, UR15, URZ, UP0 ;  /* 0x000000ff0f057287 */ /* 0x000fe40008000000 */
[----:B------:R-:W-:-:S04]  /*0160*/  UIADD3 UR4, UP0, UPT, -UR4, UR7, URZ ;  /* 0x0000000704047290 */ /* 0x000fc8000ff1e1ff */
[----:B------:R-:W-:Y:S02]  /*0170*/  UIADD3.X UR5, UPT, UPT, ~UR5, UR8, URZ, UP0, !UPT ;  /* 0x0000000805057290 */ /* 0x000fe400087fe5ff */
[----:B------:R-:W-:-:S04]  /*0180*/  ULEA UR7, UP0, UR4, UR12, 0x2 ;  /* 0x0000000c04077291 */ /* 0x000fc8000f8010ff */
[----:B------:R-:W-:Y:S02]  /*0190*/  ULEA.HI.X UR8, UR4, UR13, UR5, 0x2, UP0 ;  /* 0x0000000d04087291 */ /* 0x000fe400080f1405 */
[----:B------:R-:W-:-:S04]  /*01a0*/  MOV R4, UR7 ;  /* 0x0000000700047c02 */ /* 0x000fc80008000f00 */
[----:B------:R-:W-:-:S05]  /*01b0*/  IMAD.U32 R5, RZ, RZ, UR8 ;  /* 0x00000008ff057e24 */ /* 0x000fca000f8e00ff */
[----:B------:R-:W2:Y:S01]  /*01c0*/  LDG.E.CONSTANT R4, desc[UR10][R4.64] ;  /* 0x0000000a04047981 */ /* 0x000ea2000c1e9900 */
[----:B------:R-:W-:-:S04]  /*01d0*/  UIADD3 UR6, UPT, UPT, UR6, 0x1, URZ ;  /* 0x0000000106067890 */ /* 0x000fc8000fffe0ff */
[----:B------:R-:W-:Y:S01]  /*01e0*/  UISETP.NE.AND UP0, UPT, UR6, URZ, UPT ;  /* 0x000000ff0600728c */ /* 0x000fe2000bf05270 */
[----:B--2---:R-:W-:-:S08]  /*01f0*/  LOP3.LUT R7, R4, R7, RZ, 0x3c, !PT ;  /* 0x0000000704077212 */ /* 0x004fd000078e3cff */
[----:B------:R-:W-:Y:S05]  /*0200*/  BRA.U UP0, `(.L_x_20) ;  /* 0xfffffffd00bc7547 */ /* 0x000fea000b83ffff */
.L_x_19:
[----:B-1----:R-:W-:Y:S01]  /*0210*/  STG.E desc[UR10][R2.64], R7 ;  /* 0x0000000702007986 */ /* 0x002fe2000c10190a */
[----:B------:R-:W-:Y:S05]  /*0220*/  EXIT ;  /* 0x000000000000794d */ /* 0x000fea0003800000 */
.L_x_21:
        /* <DEDUP_REMOVED lines=13> */
.L_x_42:


//--------------------- .text._ZN32_GLOBAL__N__916a8794_4_k_cu_main23init_stride_next_kernelEPjmj --------------------------
	.section	.text._ZN32_GLOBAL__N__916a8794_4_k_cu_main23init_stride_next_kernelEPjmj,"ax",@progbits
	.align	128
.text._ZN32_GLOBAL__N__916a8794_4_k_cu_main23init_stride_next_kernelEPjmj:
        .type           _ZN32_GLOBAL__N__916a8794_4_k_cu_main23init_stride_next_kernelEPjmj,@function
        .size           _ZN32_GLOBAL__N__916a8794_4_k_cu_main23init_stride_next_kernelEPjmj,(.L_x_43 - _ZN32_GLOBAL__N__916a8794_4_k_cu_main23init_stride_next_kernelEPjmj)
        .other          _ZN32_GLOBAL__N__916a8794_4_k_cu_main23init_stride_next_kernelEPjmj,@"STO_CUDA_ENTRY STV_DEFAULT"
_ZN32_GLOBAL__N__916a8794_4_k_cu_main23init_stride_next_kernelEPjmj:
[----:B------:R-:W-:Y:S01]  /*0000*/  LDC R1, c[0x0][0x37c] ;  /* 0x0000df00ff017b82 */ /* 0x000fe20000000800 */
[----:B------:R-:W0:Y:S07]  /*0010*/  S2R R2, SR_TID.X ;  /* 0x0000000000027919 */ /* 0x000e2e0000002100 */
[----:B------:R-:W0:Y:S01]  /*0020*/  S2UR UR4, SR_CTAID.X ;  /* 0x00000000000479c3 */ /* 0x000e220000002500 */
[----:B------:R-:W1:Y:S01]  /*0030*/  LDCU.64 UR6, c[0x0][0x388] ;  /* 0x00007100ff0677ac */ /* 0x000e620008000a00 */
[----:B------:R-:W-:-:S06]  /*0040*/  IMAD.MOV.U32 R3, RZ, RZ, RZ ;  /* 0x000000ffff037224 */ /* 0x000fcc00078e00ff */
[----:B------:R-:W0:Y:S02]  /*0050*/  LDC R5, c[0x0][0x360] ;  /* 0x0000d800ff057b82 */ /* 0x000e240000000800 */
[----:B0-----:R-:W-:-:S03]  /*0060*/  IMAD.WIDE.U32 R2, R5, UR4, R2 ;  /* 0x0000000405027c25 */ /* 0x001fc6000f8e0002 */
[----:B-1----:R-:W-:-:S04]  /*0070*/  ISETP.GE.U32.AND P0, PT, R2, UR6, PT ;  /* 0x0000000602007c0c */ /* 0x002fc8000bf06070 */
[----:B------:R-:W-:-:S13]  /*0080*/  ISETP.GE.U32.AND.EX P0, PT, R3, UR7, PT, P0 ;  /* 0x0000000703007c0c */ /* 0x000fda000bf06100 */
[----:B------:R-:W-:Y:S05]  /*0090*/  @P0 EXIT ;  /* 0x000000000000094d */ /* 0x000fea0003800000 */
[----:B------:R-:W0:Y:S01]  /*00a0*/  LDCU UR4, c[0x0][0x370] ;  /* 0x00006e00ff0477ac */ /* 0x000e220008000800 */
[----:B------:R-:W-:Y:S02]  /*00b0*/  IMAD.MOV.U32 R7, RZ, RZ, R2 ;  /* 0x000000ffff077224 */ /* 0x000fe400078e0002 */
[----:B------:R-:W-:Y:S01]  /*00c0*/  IMAD.MOV.U32 R8, RZ, RZ, R3 ;  /* 0x000000ffff087224 */ /* 0x000fe200078e0003 */
[----:B------:R-:W1:Y:S01]  /*00d0*/  LDCU.64 UR6, c[0x0][0x358] ;  /* 0x00006b00ff0677ac */ /* 0x000e620008000a00 */
[----:B0-----:R-:W-:Y:S01]  /*00e0*/  IMAD.WIDE.U32 R4, R5, UR4, RZ ;  /* 0x0000000405047c25 */ /* 0x001fe2000f8e00ff */
[----:B------:R-:W-:-:S03]  /*00f0*/  UMOV UR4, URZ ;  /* 0x000000ff00047c82 */ /* 0x000fc60008000000 */
[----:B-1----:R-:W-:-:S07]  /*0100*/  VIADD R6, R5, UR4 ;  /* 0x0000000405067c36 */ /* 0x002fce0008000000 */
.L_x_24:
[----:B------:R-:W0:Y:S01]  /*0110*/  LDCU UR4, c[0x0][0x390] ;  /* 0x00007200ff0477ac */ /* 0x000e220008000800 */
[----:B------:R-:W1:Y:S01]  /*0120*/  LDC.64 R10, c[0x0][0x388] ;  /* 0x0000e200ff0a7b82 */ /* 0x000e620000000a00 */
[----:B------:R-:W-:Y:S01]  /*0130*/  BSSY.RECONVERGENT B0, `(.L_x_22) ;  /* 0x0000009000007945 */ /* 0x000fe20003800200 */
[----:B0-----:R-:W-:-:S05]  /*0140*/  IADD3 R3, P0, PT, R7, UR4, RZ ;  /* 0x0000000407037c10 */ /* 0x001fca000ff1e0ff */
[----:B------:R-:W-:-:S08]  /*0150*/  IMAD.X R0, RZ, RZ, R8, P0 ;  /* 0x000000ffff007224 */ /* 0x000fd000000e0608 */
.L_x_23:
[CC--:B-1----:R-:W-:Y:S01]  /*0160*/  ISETP.GE.U32.AND P0, PT, R3.reuse, R10.reuse, PT ;  /* 0x0000000a0300720c */ /* 0x0c2fe20003f06070 */
[----:B------:R-:W-:Y:S01]  /*0170*/  IMAD.MOV.U32 R9, RZ, RZ, R3 ;  /* 0x000000ffff097224 */ /* 0x000fe200078e0003 */
[----:B------:R-:W-:Y:S02]  /*0180*/  IADD3 R3, P1, PT, R3, -R10, RZ ;  /* 0x8000000a03037210 */ /* 0x000fe40007f3e0ff */
[----:B------:R-:W-:-:S03]  /*0190*/  ISETP.GE.U32.AND.EX P0, PT, R0, R11, PT, P0 ;  /* 0x0000000b0000720c */ /* 0x000fc60003f06100 */
[----:B------:R-:W-:-:S10]  /*01a0*/  IMAD.X R0, R0, 0x1, ~R11, P1 ;  /* 0x0000000100007824 */ /* 0x000fd400008e0e0b */
[----:B------:R-:W-:Y:S05]  /*01b0*/  @P0 BRA `(.L_x_23) ;  /* 0xfffffffc00e80947 */ /* 0x000fea000383ffff */
[----:B------:R-:W-:Y:S05]  /*01c0*/  BSYNC.RECONVERGENT B0 ;  /* 0x0000000000007941 */ /* 0x000fea0003800200 */
.L_x_22:
[----:B------:R-:W0:Y:S02]  /*01d0*/  LDCU.64 UR4, c[0x0][0x380] ;  /* 0x00007000ff0477ac */ /* 0x000e240008000a00 */
[----:B0-----:R-:W-:-:S04]  /*01e0*/  LEA R2, P0, R7, UR4, 0x2 ;  /* 0x0000000407027c11 */ /* 0x001fc8000f8010ff */
[C---:B------:R-:W-:Y:S02]  /*01f0*/  LEA.HI.X R3, R7.reuse, UR5, R8, 0x2, P0 ;  /* 0x0000000507037c11 */ /* 0x040fe400080f1408 */
[----:B------:R-:W-:-:S03]  /*0200*/  IADD3 R7, P1, PT, R7, R4, RZ ;  /* 0x0000000407077210 */ /* 0x000fc60007f3e0ff */
[----:B------:R0:W-:Y:S01]  /*0210*/  STG.E desc[UR6][R2.64], R9 ;  /* 0x0000000902007986 */ /* 0x0001e2000c101906 */
[----:B------:R-:W-:Y:S01]  /*0220*/  ISETP.GE.U32.AND P0, PT, R7, R10, PT ;  /* 0x0000000a0700720c */ /* 0x000fe20003f06070 */
[----:B------:R-:W-:-:S05]  /*0230*/  IMAD.X R8, R8, 0x1, R6, P1 ;  /* 0x0000000108087824 */ /* 0x000fca00008e0606 */
[----:B------:R-:W-:-:S13]  /*0240*/  ISETP.GE.U32.AND.EX P0, PT, R8, R11, PT, P0 ;  /* 0x0000000b0800720c */ /* 0x000fda0003f06100 */
[----:B0-----:R-:W-:Y:S05]  /*0250*/  @!P0 BRA `(.L_x_24) ;  /* 0xfffffffc00ac8947 */ /* 0x001fea000383ffff */
[----:B------:R-:W-:Y:S05]  /*0260*/  EXIT ;  /* 0x000000000000794d */ /* 0x000fea0003800000 */
.L_x_25:
        /* <DEDUP_REMOVED lines=9> */
.L_x_43:


//--------------------- .text._ZN32_GLOBAL__N__916a8794_4_k_cu_main20init_lcg_next_kernelEPjj --------------------------
	.section	.text._ZN32_GLOBAL__N__916a8794_4_k_cu_main20init_lcg_next_kernelEPjj,"ax",@progbits
	.align	128
.text._ZN32_GLOBAL__N__916a8794_4_k_cu_main20init_lcg_next_kernelEPjj:
        .type           _ZN32_GLOBAL__N__916a8794_4_k_cu_main20init_lcg_next_kernelEPjj,@function
        .size           _ZN32_GLOBAL__N__916a8794_4_k_cu_main20init_lcg_next_kernelEPjj,(.L_x_44 - _ZN32_GLOBAL__N__916a8794_4_k_cu_main20init_lcg_next_kernelEPjj)
        .other          _ZN32_GLOBAL__N__916a8794_4_k_cu_main20init_lcg_next_kernelEPjj,@"STO_CUDA_ENTRY STV_DEFAULT"
_ZN32_GLOBAL__N__916a8794_4_k_cu_main20init_lcg_next_kernelEPjj:
[----:B------:R-:W-:Y:S01]  /*0000*/  LDC R1, c[0x0][0x37c] ;  /* 0x0000df00ff017b82 */ /* 0x000fe20000000800 */
[----:B------:R-:W0:Y:S07]  /*0010*/  S2R R4, SR_TID.X ;  /* 0x0000000000047919 */ /* 0x000e2e0000002100 */
[----:B------:R-:W0:Y:S01]  /*0020*/  S2UR UR4, SR_CTAID.X ;  /* 0x00000000000479c3 */ /* 0x000e220000002500 */
[----:B------:R-:W1:Y:S01]  /*0030*/  LDCU UR9, c[0x0][0x388] ;  /* 0x00007100ff0977ac */ /* 0x000e620008000800 */
[----:B------:R-:W-:-:S06]  /*0040*/  IMAD.MOV.U32 R5, RZ, RZ, RZ ;  /* 0x000000ffff057224 */ /* 0x000fcc00078e00ff */
[----:B------:R-:W0:Y:S01]  /*0050*/  LDC R7, c[0x0][0x360] ;  /* 0x0000d800ff077b82 */ /* 0x000e220000000800 */
[----:B------:R-:W2:Y:S01]  /*0060*/  LDCU UR5, c[0x0][0x370] ;  /* 0x00006e00ff0577ac */ /* 0x000ea20008000800 */
[----:B0-----:R-:W-:-:S03]  /*0070*/  IMAD.WIDE.U32 R8, R7, UR4, R4 ;  /* 0x0000000407087c25 */ /* 0x001fc6000f8e0004 */
[----:B-1----:R-:W-:-:S04]  /*0080*/  ISETP.GT.U32.AND P0, PT, R8, UR9, PT ;  /* 0x0000000908007c0c */ /* 0x002fc8000bf04070 */
[----:B------:R-:W-:-:S13]  /*0090*/  ISETP.GT.U32.AND.EX P0, PT, R9, RZ, PT, P0 ;  /* 0x000000ff0900720c */ /* 0x000fda0003f04100 */
[----:B--2---:R-:W-:Y:S05]  /*00a0*/  @P0 EXIT ;  /* 0x000000000000094d */ /* 0x004fea0003800000 */
[----:B------:R-:W-:Y:S01]  /*00b0*/  UIADD3 UR7, UP0, UPT, UR4, UR5, URZ ;  /* 0x0000000504077290 */ /* 0x000fe2000ff1e0ff */
[----:B------:R-:W-:Y:S03]  /*00c0*/  BSSY.RECONVERGENT B0, `(.L_x_26) ;  /* 0x000002d000007945 */ /* 0x000fe60003800200 */
[----:B------:R-:W-:Y:S02]  /*00d0*/  UIADD3.X UR8, UPT, UPT, URZ, URZ, URZ, UP0, !UPT ;  /* 0x000000ffff087290 */ /* 0x000fe400087fe4ff */
[----:B------:R-:W-:Y:S01]  /*00e0*/  UIADD3 UR6, UP0, UPT, UR9, 0x1, URZ ;  /* 0x0000000109067890 */ /* 0x000fe2000ff1e0ff */
[----:B------:R-:W-:-:S03]  /*00f0*/  IMAD.WIDE.U32 R2, R7, UR7, R4 ;  /* 0x0000000707027c25 */ /* 0x000fc6000f8e0004 */
[----:B------:R-:W-:Y:S01]  /*0100*/  UIADD3.X UR7, UPT, UPT, URZ, URZ, URZ, UP0, !UPT ;  /* 0x000000ffff077290 */ /* 0x000fe200087fe4ff */
[----:B------:R-:W-:Y:S01]  /*0110*/  IMAD R11, R7, UR8, RZ ;  /* 0x00000008070b7c24 */ /* 0x000fe2000f8e02ff */
[C---:B------:R-:W-:Y:S02]  /*0120*/  ISETP.GT.U32.AND P1, PT, R2.reuse, UR6, PT ;  /* 0x0000000602007c0c */ /* 0x040fe4000bf24070 */
[----:B------:R-:W-:Y:S01]  /*0130*/  ISETP.GT.U32.AND P0, PT, R2, UR9, PT ;  /* 0x0000000902007c0c */ /* 0x000fe2000bf04070 */
[----:B------:R-:W-:-:S05]  /*0140*/  IMAD.IADD R0, R3, 0x1, R11 ;  /* 0x0000000103007824 */ /* 0x000fca00078e020b */
[C---:B------:R-:W-:Y:S02]  /*0150*/  ISETP.GT.U32.AND.EX P1, PT, R0.reuse, UR7, PT, P1 ;  /* 0x0000000700007c0c */ /* 0x040fe4000bf24110 */
[----:B------:R-:W-:Y:S02]  /*0160*/  ISETP.GT.U32.AND.EX P0, PT, R0, RZ, PT, P0 ;  /* 0x000000ff0000720c */ /* 0x000fe40003f04100 */
[----:B------:R-:W-:Y:S02]  /*0170*/  SEL R11, R2, UR6, P1 ;  /* 0x00000006020b7c07 */ /* 0x000fe40008800000 */
[----:B------:R-:W-:Y:S02]  /*0180*/  SEL R6, RZ, 0x1, P0 ;  /* 0x00000001ff067807 */ /* 0x000fe40000000000 */
[----:B------:R-:W-:Y:S02]  /*0190*/  SEL R13, R0, UR7, P1 ;  /* 0x00000007000d7c07 */ /* 0x000fe40008800000 */
[----:B------:R-:W-:Y:S01]  /*01a0*/  IADD3 R11, P0, P1, R11, -R2, -R6 ;  /* 0x800000020b0b7210 */ /* 0x000fe2000791e806 */
[----:B------:R-:W-:-:S03]  /*01b0*/  IMAD.WIDE.U32 R2, R7, UR5, RZ ;  /* 0x0000000507027c25 */ /* 0x000fc6000f8e00ff */
[----:B------:R-:W-:-:S04]  /*01c0*/  IADD3.X R13, PT, PT, R13, -0x1, ~R0, P0, P1 ;  /* 0xffffffff0d0d7810 */ /* 0x000fc800007e2c00 */
[----:B------:R-:W-:-:S04]  /*01d0*/  LOP3.LUT R0, R13, R3, RZ, 0xfc, !PT ;  /* 0x000000030d007212 */ /* 0x000fc800078efcff */
[----:B------:R-:W-:Y:S01]  /*01e0*/  ISETP.NE.U32.AND P0, PT, R0, RZ, PT ;  /* 0x000000ff0000720c */ /* 0x000fe20003f05070 */
[----:B------:R-:W-:-:S12]  /*01f0*/  IMAD.MOV.U32 R0, RZ, RZ, R8 ;  /* 0x000000ffff007224 */ /* 0x000fd800078e0008 */
[----:B------:R-:W-:Y:S05]  /*0200*/  @P0 BRA `(.L_x_27) ;  /* 0x0000000000500947 */ /* 0x000fea0003800000 */
[----:B------:R-:W0:Y:S01]  /*0210*/  I2F.U32.RP R8, R2 ;  /* 0x0000000200087306 */ /* 0x000e220000209000 */
[----:B------:R-:W-:Y:S01]  /*0220*/  IMAD.MOV R15, RZ, RZ, -R2 ;  /* 0x000000ffff0f7224 */ /* 0x000fe200078e0a02 */
[----:B------:R-:W-:-:S06]  /*0230*/  ISETP.NE.U32.AND P2, PT, R2, RZ, PT ;  /* 0x000000ff0200720c */ /* 0x000fcc0003f45070 */
[----:B0-----:R-:W0:Y:S02]  /*0240*/  MUFU.RCP R8, R8 ;  /* 0x0000000800087308 */ /* 0x001e240000001000 */
[----:B0-----:R-:W-:-:S06]  /*0250*/  VIADD R12, R8, 0xffffffe ;  /* 0x0ffffffe080c7836 */ /* 0x001fcc0000000000 */
[----:B------:R0:W1:Y:S02]  /*0260*/  F2I.FTZ.U32.TRUNC.NTZ R13, R12 ;  /* 0x0000000c000d7305 */ /* 0x000064000021f000 */
[----:B0-----:R-:W-:Y:S02]  /*0270*/  HFMA2 R12, -RZ, RZ, 0, 0 ;  /* 0x00000000ff0c7431 */ /* 0x001fe400000001ff */
[----:B-1----:R-:W-:-:S04]  /*0280*/  IMAD R15, R15, R13, RZ ;  /* 0x0000000d0f0f7224 */ /* 0x002fc800078e02ff */
[----:B------:R-:W-:-:S06]  /*0290*/  IMAD.HI.U32 R10, R13, R15, R12 ;  /* 0x0000000f0d0a7227 */ /* 0x000fcc00078e000c */
[----:B------:R-:W-:-:S04]  /*02a0*/  IMAD.HI.U32 R10, R10, R11, RZ ;  /* 0x0000000b0a0a7227 */ /* 0x000fc800078e00ff */
[----:B------:R-:W-:-:S04]  /*02b0*/  IMAD.MOV R13, RZ, RZ, -R10 ;  /* 0x000000ffff0d7224 */ /* 0x000fc800078e0a0a */
[----:B------:R-:W-:-:S05]  /*02c0*/  IMAD R11, R2, R13, R11 ;  /* 0x0000000d020b7224 */ /* 0x000fca00078e020b */
[----:B------:R-:W-:-:S13]  /*02d0*/  ISETP.GE.U32.AND P0, PT, R11, R2, PT ;  /* 0x000000020b00720c */ /* 0x000fda0003f06070 */
[----:B------:R-:W-:Y:S02]  /*02e0*/  @P0 IMAD.IADD R11, R11, 0x1, -R2 ;  /* 0x000000010b0b0824 */ /* 0x000fe400078e0a02 */
[----:B------:R-:W-:-:S03]  /*02f0*/  @P0 VIADD R10, R10, 0x1 ;  /* 0x000000010a0a0836 */ /* 0x000fc60000000000 */
[----:B------:R-:W-:Y:S02]  /*0300*/  ISETP.GE.U32.AND P1, PT, R11, R2, PT ;  /* 0x000000020b00720c */ /* 0x000fe40003f26070 */
[----:B------:R-:W-:-:S11]  /*0310*/  MOV R11, RZ ;  /* 0x000000ff000b7202 */ /* 0x000fd60000000f00 */
[----:B------:R-:W-:Y:S01]  /*0320*/  @P1 VIADD R10, R10, 0x1 ;  /* 0x000000010a0a1836 */ /* 0x000fe20000000000 */
[----:B------:R-:W-:Y:S01]  /*0330*/  @!P2 LOP3.LUT R10, RZ, R2, RZ, 0x33, !PT ;  /* 0x00000002ff0aa212 */ /* 0x000fe200078e33ff */
[----:B------:R-:W-:Y:S06]  /*0340*/  BRA `(.L_x_28) ;  /* 0x0000000000107947 */ /* 0x000fec0003800000 */
.L_x_27:
[----:B------:R-:W-:-:S07]  /*0350*/  MOV R8, 0x370 ;  /* 0x0000037000087802 */ /* 0x000fce0000000f00 */
[----:B------:R-:W-:Y:S05]  /*0360*/  CALL.REL.NOINC `($__internal_0_$__cuda_sm20_div_u64) ;  /* 0x0000000400607944 */ /* 0x000fea0003c00000 */
[----:B------:R-:W-:Y:S02]  /*0370*/  IMAD.MOV.U32 R10, RZ, RZ, R12 ;  /* 0x000000ffff0a7224 */ /* 0x000fe400078e000c */
[----:B------:R-:W-:-:S07]  /*0380*/  IMAD.MOV.U32 R11, RZ, RZ, R13 ;  /* 0x000000ffff0b7224 */ /* 0x000fce00078e000d */
.L_x_28:
[----:B------:R-:W-:Y:S05]  /*0390*/  BSYNC.RECONVERGENT B0 ;  /* 0x0000000000007941 */ /* 0x000fea0003800200 */
.L_x_26:
[----:B------:R-:W-:Y:S01]  /*03a0*/  IADD3 R6, P0, PT, R10, R6, RZ ;  /* 0x000000060a067210 */ /* 0x000fe20007f1e0ff */
[----:B------:R-:W0:Y:S01]  /*03b0*/  LDCU.64 UR6, c[0x0][0x358] ;  /* 0x00006b00ff0677ac */ /* 0x000e220008000a00 */
[----:B------:R-:W-:Y:S02]  /*03c0*/  BSSY.RECONVERGENT B0, `(.L_x_29) ;  /* 0x0000023000007945 */ /* 0x000fe40003800200 */
[C---:B------:R-:W-:Y:S01]  /*03d0*/  LOP3.LUT R8, R6.reuse, 0x3, RZ, 0xc0, !PT ;  /* 0x0000000306087812 */ /* 0x040fe200078ec0ff */
[----:B------:R-:W-:Y:S01]  /*03e0*/  IMAD.X R10, RZ, RZ, R11, P0 ;  /* 0x000000ffff0a7224 */ /* 0x000fe200000e060b */
[----:B------:R-:W-:Y:S02]  /*03f0*/  ISETP.GE.U32.AND P0, PT, R6, 0x3, PT ;  /* 0x000000030600780c */ /* 0x000fe40003f06070 */
[----:B------:R-:W-:Y:S02]  /*0400*/  ISETP.NE.U32.AND P1, PT, R8, 0x3, PT ;  /* 0x000000030800780c */ /* 0x000fe40003f25070 */
[----:B------:R-:W-:-:S02]  /*0410*/  ISETP.GE.U32.AND.EX P0, PT, R10, RZ, PT, P0 ;  /* 0x000000ff0a00720c */ /* 0x000fc40003f06100 */
[----:B------:R-:W-:-:S13]  /*0420*/  ISETP.NE.AND.EX P1, PT, RZ, RZ, PT, P1 ;  /* 0x000000ffff00720c */ /* 0x000fda0003f25310 */
[----:B0-----:R-:W-:Y:S05]  /*0430*/  @!P1 BRA `(.L_x_30) ;  /* 0x00000000006c9947 */ /* 0x001fea0003800000 */
[----:B------:R-:W0:Y:S01]  /*0440*/  LDCU.64 UR8, c[0x0][0x380] ;  /* 0x00007000ff0877ac */ /* 0x000e220008000a00 */
[----:B------:R-:W1:Y:S01]  /*0450*/  LDC R19, c[0x0][0x388] ;  /* 0x0000e200ff137b82 */ /* 0x000e620000000800 */
[----:B------:R-:W-:Y:S01]  /*0460*/  VIADD R8, R6, 0x1 ;  /* 0x0000000106087836 */ /* 0x000fe20000000000 */
[----:B------:R-:W-:Y:S01]  /*0470*/  SHF.L.U64.HI R17, R2, 0x2, R3 ;  /* 0x0000000202117819 */ /* 0x000fe20000010203 */
[C---:B------:R-:W-:Y:S02]  /*0480*/  IMAD R4, R7.reuse, UR4, R4 ;  /* 0x0000000407047c24 */ /* 0x040fe4000f8e0204 */
[----:B------:R-:W-:Y:S01]  /*0490*/  IMAD R6, R7, UR5, RZ ;  /* 0x0000000507067c24 */ /* 0x000fe2000f8e02ff */
[----:B------:R-:W-:Y:S01]  /*04a0*/  LOP3.LUT R8, R8, 0x3, RZ, 0xc0, !PT ;  /* 0x0000000308087812 */ /* 0x000fe200078ec0ff */
[----:B------:R-:W-:-:S03]  /*04b0*/  IMAD R11, R4, 0x19660d, RZ ;  /* 0x0019660d040b7824 */ /* 0x000fc600078e02ff */
[----:B------:R-:W-:-:S04]  /*04c0*/  IADD3 R8, P2, PT, RZ, -R8, RZ ;  /* 0x80000008ff087210 */ /* 0x000fc80007f5e0ff */
[----:B------:R-:W-:Y:S02]  /*04d0*/  IADD3.X R10, PT, PT, RZ, -0x1, RZ, P2, !PT ;  /* 0xffffffffff0a7810 */ /* 0x000fe400017fe4ff */
[----:B0-----:R-:W-:-:S04]  /*04e0*/  LEA R15, P1, R0, UR8, 0x2 ;  /* 0x00000008000f7c11 */ /* 0x001fc8000f8210ff */
[----:B------:R-:W-:-:S09]  /*04f0*/  LEA.HI.X R12, R0, UR9, R9, 0x2, P1 ;  /* 0x00000009000c7c11 */ /* 0x000fd200088f1409 */
.L_x_31:
[----:B------:R-:W-:Y:S01]  /*0500*/  VIADD R4, R11, 0x3c6ef35f ;  /* 0x3c6ef35f0b047836 */ /* 0x000fe20000000000 */
[----:B------:R-:W-:Y:S01]  /*0510*/  IADD3 R8, P1, PT, R8, 0x1, RZ ;  /* 0x0000000108087810 */ /* 0x000fe20007f3e0ff */
[----:B------:R-:W-:Y:S01]  /*0520*/  IMAD.MOV.U32 R5, RZ, RZ, R12 ;  /* 0x000000ffff057224 */ /* 0x000fe200078e000c */
[----:B------:R-:W-:Y:S01]  /*0530*/  IADD3 R0, P2, PT, R2, R0, RZ ;  /* 0x0000000002007210 */ /* 0x000fe20007f5e0ff */
[----:B------:R-:W-:Y:S01]  /*0540*/  IMAD R11, R6, 0x19660d, R11 ;  /* 0x0019660d060b7824 */ /* 0x000fe200078e020b */
[----:B-1----:R-:W-:Y:S01]  /*0550*/  LOP3.LUT R13, R4, R19, RZ, 0xc0, !PT ;  /* 0x00000013040d7212 */ /* 0x002fe200078ec0ff */
[----:B------:R-:W-:Y:S01]  /*0560*/  IMAD.MOV.U32 R4, RZ, RZ, R15 ;  /* 0x000000ffff047224 */ /* 0x000fe200078e000f */
[----:B------:R-:W-:Y:S01]  /*0570*/  LEA R15, P3, R2, R15, 0x2 ;  /* 0x0000000f020f7211 */ /* 0x000fe200078610ff */
[----:B------:R-:W-:Y:S01]  /*0580*/  IMAD.X R10, RZ, RZ, R10, P1 ;  /* 0x000000ffff0a7224 */ /* 0x000fe200008e060a */
[----:B------:R-:W-:Y:S02]  /*0590*/  ISETP.NE.U32.AND P1, PT, R8, RZ, PT ;  /* 0x000000ff0800720c */ /* 0x000fe40003f25070 */
[----:B------:R0:W-:Y:S01]  /*05a0*/  STG.E desc[UR6][R4.64], R13 ;  /* 0x0000000d04007986 */ /* 0x0001e2000c101906 */
[----:B------:R-:W-:Y:S01]  /*05b0*/  IADD3.X R9, PT, PT, R3, R9, RZ, P2, !PT ;  /* 0x0000000903097210 */ /* 0x000fe200017fe4ff */
[----:B------:R-:W-:Y:S01]  /*05c0*/  IMAD.X R12, R12, 0x1, R17, P3 ;  /* 0x000000010c0c7824 */ /* 0x000fe200018e0611 */
[----:B------:R-:W-:-:S13]  /*05d0*/  ISETP.NE.AND.EX P1, PT, R10, RZ, PT, P1 ;  /* 0x000000ff0a00720c */ /* 0x000fda0003f25310 */
[----:B0-----:R-:W-:Y:S05]  /*05e0*/  @P1 BRA `(.L_x_31) ;  /* 0xfffffffc00c41947 */ /* 0x001fea000383ffff */
.L_x_30:
[----:B------:R-:W-:Y:S05]  /*05f0*/  BSYNC.RECONVERGENT B0 ;  /* 0x0000000000007941 */ /* 0x000fea0003800200 */
.L_x_29:
[----:B------:R-:W-:Y:S05]  /*0600*/  @!P0 EXIT ;  /* 0x000000000000894d */ /* 0x000fea0003800000 */
[----:B------:R-:W0:Y:S01]  /*0610*/  LDCU.64 UR8, c[0x0][0x380] ;  /* 0x00007000ff0877ac */ /* 0x000e220008000a00 */
[----:B------:R-:W-:Y:S01]  /*0620*/  IMAD R15, R7, UR5, RZ ;  /* 0x00000005070f7c24 */ /* 0x000fe2000f8e02ff */
[--C-:B------:R-:W-:Y:S01]  /*0630*/  SHF.L.U64.HI R16, R2, 0x2, R3.reuse ;  /* 0x0000000202107819 */ /* 0x100fe20000010203 */
[----:B------:R-:W-:Y:S01]  /*0640*/  IMAD R14, R0, 0x19660d, RZ ;  /* 0x0019660d000e7824 */ /* 0x000fe200078e02ff */
[C-C-:B------:R-:W-:Y:S01]  /*0650*/  SHF.L.U64.HI R18, R2.reuse, 0x4, R3.reuse ;  /* 0x0000000402127819 */ /* 0x140fe20000010203 */
[C---:B------:R-:W-:Y:S01]  /*0660*/  IMAD.IADD R24, R15.reuse, 0x1, R0 ;  /* 0x000000010f187824 */ /* 0x040fe200078e0200 */
[----:B------:R-:W-:Y:S01]  /*0670*/  SHF.L.U64.HI R20, R2, 0x3, R3 ;  /* 0x0000000302147819 */ /* 0x000fe20000010203 */
[C-C-:B------:R-:W-:Y:S01]  /*0680*/  IMAD R8, R15.reuse, 0x32cc1a, R14.reuse ;  /* 0x0032cc1a0f087824 */ /* 0x140fe200078e020e */
[----:B------:R-:W1:Y:S01]  /*0690*/  LDCU UR4, c[0x0][0x388] ;  /* 0x00007100ff0477ac */ /* 0x000e620008000800 */
[----:B------:R-:W-:Y:S02]  /*06a0*/  IMAD R22, R15, 0x4c3227, R14 ;  /* 0x004c32270f167824 */ /* 0x000fe400078e020e */
[----:B------:R-:W-:Y:S01]  /*06b0*/  IMAD R24, R24, 0x19660d, RZ ;  /* 0x0019660d18187824 */ /* 0x000fe200078e02ff */
[----:B0-----:R-:W-:-:S04]  /*06c0*/  LEA R10, P0, R0, UR8, 0x2 ;  /* 0x00000008000a7c11 */ /* 0x001fc8000f8010ff */
[----:B------:R-:W-:-:S09]  /*06d0*/  LEA.HI.X R11, R0, UR9, R9, 0x2, P0 ;  /* 0x00000009000b7c11 */ /* 0x000fd200080f1409 */
.L_x_32:
[----:B------:R-:W-:Y:S01]  /*06e0*/  VIADD R4, R14, 0x3c6ef35f ;  /* 0x3c6ef35f0e047836 */ /* 0x000fe20000000000 */
[-C--:B------:R-:W-:Y:S01]  /*06f0*/  LEA R6, P1, R2, R10.reuse, 0x3 ;  /* 0x0000000a02067211 */ /* 0x080fe200078218ff */
[----:B------:R-:W-:Y:S02]  /*0700*/  VIADD R7, R24, 0x3c6ef35f ;  /* 0x3c6ef35f18077836 */ /* 0x000fe40000000000 */
[----:B------:R-:W-:Y:S01]  /*0710*/  VIADD R21, R8, 0x3c6ef35f ;  /* 0x3c6ef35f08157836 */ /* 0x000fe20000000000 */
[----:B-1----:R-:W-:Y:S01]  /*0720*/  LOP3.LUT R17, R4, UR4, RZ, 0xc0, !PT ;  /* 0x0000000404117c12 */ /* 0x002fe2000f8ec0ff */
[----:B------:R-:W-:Y:S01]  /*0730*/  VIADD R23, R22, 0x3c6ef35f ;  /* 0x3c6ef35f16177836 */ /* 0x000fe20000000000 */
[C---:B------:R-:W-:Y:S01]  /*0740*/  LEA R4, P0, R2.reuse, R10, 0x2 ;  /* 0x0000000a02047211 */ /* 0x040fe200078010ff */
[----:B------:R-:W-:Y:S01]  /*0750*/  IMAD R25, R3, 0xc, RZ ;  /* 0x0000000c03197824 */ /* 0x000fe200078e02ff */
[----:B------:R-:W-:Y:S01]  /*0760*/  LOP3.LUT R19, R7, UR4, RZ, 0xc0, !PT ;  /* 0x0000000407137c12 */ /* 0x000fe2000f8ec0ff */
[----:B------:R0:W-:Y:S01]  /*0770*/  STG.E desc[UR6][R10.64], R17 ;  /* 0x000000110a007986 */ /* 0x0001e2000c101906 */
[C---:B------:R-:W-:Y:S01]  /*0780*/  IADD3.X R5, PT, PT, R11.reuse, R16, RZ, P0, !PT ;  /* 0x000000100b057210 */ /* 0x040fe200007fe4ff */
[----:B------:R-:W-:Y:S01]  /*0790*/  IMAD.X R7, R11, 0x1, R20, P1 ;  /* 0x000000010b077824 */ /* 0x000fe200008e0614 */
[----:B------:R-:W-:Y:S01]  /*07a0*/  LOP3.LUT R21, R21, UR4, RZ, 0xc0, !PT ;  /* 0x0000000415157c12 */ /* 0x000fe2000f8ec0ff */
[----:B------:R-:W-:Y:S01]  /*07b0*/  IMAD.WIDE.U32 R12, R2, 0xc, R10 ;  /* 0x0000000c020c7825 */ /* 0x000fe200078e000a */
[----:B------:R-:W-:Y:S01]  /*07c0*/  LOP3.LUT R23, R23, UR4, RZ, 0xc0, !PT ;  /* 0x0000000417177c12 */ /* 0x000fe2000f8ec0ff */
[----:B------:R2:W-:Y:S02]  /*07d0*/  STG.E desc[UR6][R4.64], R19 ;  /* 0x0000001304007986 */ /* 0x0005e4000c101906 */
[----:B------:R-:W-:-:S02]  /*07e0*/  IMAD.IADD R13, R13, 0x1, R25 ;  /* 0x000000010d0d7824 */ /* 0x000fc400078e0219 */
[----:B------:R2:W-:Y:S01]  /*07f0*/  STG.E desc[UR6][R6.64], R21 ;  /* 0x0000001506007986 */ /* 0x0005e2000c101906 */
[C---:B------:R-:W-:Y:S01]  /*0800*/  IMAD R8, R15.reuse, 0x659834, R8 ;  /* 0x006598340f087824 */ /* 0x040fe200078e0208 */
[C---:B0-----:R-:W-:Y:S01]  /*0810*/  IADD3 R17, P0, P1, R2.reuse, R0, R2 ;  /* 0x0000000002117210 */ /* 0x041fe2000791e002 */
[C---:B------:R-:W-:Y:S01]  /*0820*/  IMAD R22, R15.reuse, 0x659834, R22 ;  /* 0x006598340f167824 */ /* 0x040fe200078e0216 */
[----:B------:R2:W-:Y:S01]  /*0830*/  STG.E desc[UR6][R12.64], R23 ;  /* 0x000000170c007986 */ /* 0x0005e2000c101906 */
[----:B------:R-:W-:Y:S01]  /*0840*/  IMAD R24, R15, 0x659834, R24 ;  /* 0x006598340f187824 */ /* 0x000fe200078e0218 */
[----:B------:R-:W-:Y:S01]  /*0850*/  IADD3.X R9, PT, PT, R3, R9, R3, P0, P1 ;  /* 0x0000000903097210 */ /* 0x000fe200007e2403 */
[----:B------:R-:W-:Y:S01]  /*0860*/  IMAD R14, R15, 0x659834, R14 ;  /* 0x006598340f0e7824 */ /* 0x000fe200078e020e */
[----:B------:R-:W-:-:S04]  /*0870*/  IADD3 R0, P0, P1, R2, R17, R2 ;  /* 0x0000001102007210 */ /* 0x000fc8000791e002 */
[----:B------:R-:W-:Y:S02]  /*0880*/  IADD3.X R9, PT, PT, R3, R9, R3, P0, P1 ;  /* 0x0000000903097210 */ /* 0x000fe400007e2403 */
[----:B------:R-:W-:Y:S02]  /*0890*/  ISETP.GT.U32.AND P0, PT, R0, UR4, PT ;  /* 0x0000000400007c0c */ /* 0x000fe4000bf04070 */
[----:B------:R-:W-:Y:S02]  /*08a0*/  LEA R10, P1, R2, R10, 0x4 ;  /* 0x0000000a020a7211 */ /* 0x000fe400078220ff */
[----:B------:R-:W-:Y:S02]  /*08b0*/  ISETP.GT.U32.AND.EX P0, PT, R9, RZ, PT, P0 ;  /* 0x000000ff0900720c */ /* 0x000fe40003f04100 */
[----:B------:R-:W-:-:S11]  /*08c0*/  IADD3.X R11, PT, PT, R11, R18, RZ, P1, !PT ;  /* 0x000000120b0b7210 */ /* 0x000fd60000ffe4ff */
[----:B--2---:R-:W-:Y:S05]  /*08d0*/  @!P0 BRA `(.L_x_32) ;  /* 0xfffffffc00808947 */ /* 0x004fea000383ffff */
[----:B------:R-:W-:Y:S05]  /*08e0*/  EXIT ;  /* 0x000000000000794d */ /* 0x000fea0003800000 */
        .weak           $__internal_0_$__cuda_sm20_div_u64
        .type           $__internal_0_$__cuda_sm20_div_u64,@function
        .size           $__internal_0_$__cuda_sm20_div_u64,(.L_x_44 - $__internal_0_$__cuda_sm20_div_u64)
$__internal_0_$__cuda_sm20_div_u64:
[----:B------:R-:W0:Y:S08]  /*08f0*/  I2F.U64.RP R10, R2 ;  /* 0x00000002000a7312 */ /* 0x000e300000309000 */
[----:B0-----:R-:W0:Y:S02]  /*0900*/  MUFU.RCP R10, R10 ;  /* 0x0000000a000a7308 */ /* 0x001e240000001000 */
[----:B0-----:R-:W-:-:S06]  /*0910*/  VIADD R14, R10, 0x1ffffffe ;  /* 0x1ffffffe0a0e7836 */ /* 0x001fcc0000000000 */
[----:B------:R-:W0:Y:S02]  /*0920*/  F2I.U64.TRUNC R14, R14 ;  /* 0x0000000e000e7311 */ /* 0x000e24000020d800 */
[----:B0-----:R-:W-:-:S04]  /*0930*/  IMAD.WIDE.U32 R16, R14, R2, RZ ;  /* 0x000000020e107225 */ /* 0x001fc800078e00ff */
[----:B------:R-:W-:Y:S01]  /*0940*/  IMAD R17, R14, R3, R17 ;  /* 0x000000030e117224 */ /* 0x000fe200078e0211 */
[----:B------:R-:W-:-:S03]  /*0950*/  IADD3 R19, P0, PT, RZ, -R16, RZ ;  /* 0x80000010ff137210 */ /* 0x000fc60007f1e0ff */
[----:B------:R-:W-:Y:S02]  /*0960*/  IMAD R17, R15, R2, R17 ;  /* 0x000000020f117224 */ /* 0x000fe400078e0211 */
[----:B------:R-:W-:-:S04]  /*0970*/  IMAD.HI.U32 R16, R14, R19, RZ ;  /* 0x000000130e107227 */ /* 0x000fc800078e00ff */
[----:B------:R-:W-:Y:S02]  /*0980*/  IMAD.X R21, RZ, RZ, ~R17, P0 ;  /* 0x000000ffff157224 */ /* 0x000fe400000e0e11 */
[----:B------:R-:W-:Y:S02]  /*0990*/  IMAD.MOV.U32 R17, RZ, RZ, R14 ;  /* 0x000000ffff117224 */ /* 0x000fe400078e000e */
[-C--:B------:R-:W-:Y:S02]  /*09a0*/  IMAD R23, R15, R21.reuse, RZ ;  /* 0x000000150f177224 */ /* 0x080fe400078e02ff */
[----:B------:R-:W-:-:S04]  /*09b0*/  IMAD.WIDE.U32 R16, P0, R14, R21, R16 ;  /* 0x000000150e107225 */ /* 0x000fc80007800010 */
[----:B------:R-:W-:-:S04]  /*09c0*/  IMAD.HI.U32 R21, R15, R21, RZ ;  /* 0x000000150f157227 */ /* 0x000fc800078e00ff */
[----:B------:R-:W-:-:S04]  /*09d0*/  IMAD.HI.U32 R16, P1, R15, R19, R16 ;  /* 0x000000130f107227 */ /* 0x000fc80007820010 */
[----:B------:R-:W-:Y:S01]  /*09e0*/  IMAD.X R10, R21, 0x1, R15, P0 ;  /* 0x00000001150a7824 */ /* 0x000fe200000e060f */
[----:B------:R-:W-:-:S04]  /*09f0*/  IADD3 R17, P2, PT, R23, R16, RZ ;  /* 0x0000001017117210 */ /* 0x000fc80007f5e0ff */
[----:B------:R-:W-:Y:S01]  /*0a00*/  IADD3.X R19, PT, PT, RZ, RZ, R10, P2, P1 ;  /* 0x000000ffff137210 */ /* 0x000fe200017e240a */
[----:B------:R-:W-:-:S04]  /*0a10*/  IMAD.WIDE.U32 R14, R17, R2, RZ ;  /* 0x00000002110e7225 */ /* 0x000fc800078e00ff */
[----:B------:R-:W-:Y:S01]  /*0a20*/  IMAD R10, R17, R3, R15 ;  /* 0x00000003110a7224 */ /* 0x000fe200078e020f */
[----:B------:R-:W-:-:S03]  /*0a30*/  IADD3 R15, P0, PT, RZ, -R14, RZ ;  /* 0x8000000eff0f7210 */ /* 0x000fc60007f1e0ff */
[----:B------:R-:W-:Y:S02]  /*0a40*/  IMAD R10, R19, R2, R10 ;  /* 0x00000002130a7224 */ /* 0x000fe400078e020a */
[----:B------:R-:W-:-:S03]  /*0a50*/  IMAD.HI.U32 R16, R17, R15, RZ ;  /* 0x0000000f11107227 */ /* 0x000fc600078e00ff */
[----:B------:R-:W-:-:S05]  /*0a60*/  IADD3.X R12, PT, PT, RZ, ~R10, RZ, P0, !PT ;  /* 0x8000000aff0c7210 */ /* 0x000fca00007fe4ff */
[----:B------:R-:W-:-:S04]  /*0a70*/  IMAD.WIDE.U32 R16, P0, R17, R12, R16 ;  /* 0x0000000c11107225 */ /* 0x000fc80007800010 */
[C---:B------:R-:W-:Y:S02]  /*0a80*/  IMAD R21, R19.reuse, R12, RZ ;  /* 0x0000000c13157224 */ /* 0x040fe400078e02ff */
[----:B------:R-:W-:-:S04]  /*0a90*/  IMAD.HI.U32 R10, P1, R19, R15, R16 ;  /* 0x0000000f130a7227 */ /* 0x000fc80007820010 */
[----:B------:R-:W-:Y:S01]  /*0aa0*/  IMAD.HI.U32 R12, R19, R12, RZ ;  /* 0x0000000c130c7227 */ /* 0x000fe200078e00ff */
[----:B------:R-:W-:-:S03]  /*0ab0*/  IADD3 R10, P2, PT, R21, R10, RZ ;  /* 0x0000000a150a7210 */ /* 0x000fc60007f5e0ff */
[----:B------:R-:W-:Y:S02]  /*0ac0*/  IMAD.X R19, R12, 0x1, R19, P0 ;  /* 0x000000010c137824 */ /* 0x000fe400000e0613 */
[----:B------:R-:W-:-:S03]  /*0ad0*/  IMAD.HI.U32 R14, R10, R11, RZ ;  /* 0x0000000b0a0e7227 */ /* 0x000fc600078e00ff */
[----:B------:R-:W-:Y:S01]  /*0ae0*/  IADD3.X R12, PT, PT, RZ, RZ, R19, P2, P1 ;  /* 0x000000ffff0c7210 */ /* 0x000fe200017e2413 */
[----:B------:R-:W-:Y:S02]  /*0af0*/  IMAD.MOV.U32 R15, RZ, RZ, RZ ;  /* 0x000000ffff0f7224 */ /* 0x000fe400078e00ff */
[----:B------:R-:W-:-:S04]  /*0b00*/  IMAD.WIDE.U32 R14, R10, R13, R14 ;  /* 0x0000000d0a0e7225 */ /* 0x000fc800078e000e */
[C---:B------:R-:W-:Y:S02]  /*0b10*/  IMAD R17, R12.reuse, R13, RZ ;  /* 0x0000000d0c117224 */ /* 0x040fe400078e02ff */
[----:B------:R-:W-:-:S04]  /*0b20*/  IMAD.HI.U32 R14, P0, R12, R11, R14 ;  /* 0x0000000b0c0e7227 */ /* 0x000fc8000780000e */
[----:B------:R-:W-:Y:S01]  /*0b30*/  IMAD.HI.U32 R10, R12, R13, RZ ;  /* 0x0000000d0c0a7227 */ /* 0x000fe200078e00ff */
[----:B------:R-:W-:-:S03]  /*0b40*/  IADD3 R17, P1, PT, R17, R14, RZ ;  /* 0x0000000e11117210 */ /* 0x000fc60007f3e0ff */
[----:B------:R-:W-:Y:S02]  /*0b50*/  IMAD.X R10, RZ, RZ, R10, P0 ;  /* 0x000000ffff0a7224 */ /* 0x000fe400000e060a */
[----:B------:R-:W-:-:S03]  /*0b60*/  IMAD.WIDE.U32 R14, R17, R2, RZ ;  /* 0x00000002110e7225 */ /* 0x000fc600078e00ff */
[----:B------:R-:W-:Y:S01]  /*0b70*/  IADD3.X R19, PT, PT, RZ, R10, RZ, P1, !PT ;  /* 0x0000000aff137210 */ /* 0x000fe20000ffe4ff */
[----:B------:R-:W-:Y:S01]  /*0b80*/  IMAD R10, R17, R3, R15 ;  /* 0x00000003110a7224 */ /* 0x000fe200078e020f */
[----:B------:R-:W-:-:S03]  /*0b90*/  IADD3 R15, P1, PT, -R14, R11, RZ ;  /* 0x0000000b0e0f7210 */ /* 0x000fc60007f3e1ff */
[-C--:B------:R-:W-:Y:S01]  /*0ba0*/  IMAD R10, R19, R2.reuse, R10 ;  /* 0x00000002130a7224 */ /* 0x080fe200078e020a */
[----:B------:R-:W-:-:S03]  /*0bb0*/  ISETP.GE.U32.AND P0, PT, R15, R2, PT ;  /* 0x000000020f00720c */ /* 0x000fc60003f06070 */
[----:B------:R-:W-:Y:S01]  /*0bc0*/  IMAD.X R21, R13, 0x1, ~R10, P1 ;  /* 0x000000010d157824 */ /* 0x000fe200008e0e0a */
[C---:B------:R-:W-:Y:S02]  /*0bd0*/  IADD3 R11, P1, PT, -R2.reuse, R15, RZ ;  /* 0x0000000f020b7210 */ /* 0x040fe40007f3e1ff */
[----:B------:R-:W-:Y:S02]  /*0be0*/  IADD3 R10, P2, PT, R17, 0x1, RZ ;  /* 0x00000001110a7810 */ /* 0x000fe40007f5e0ff */
[C---:B------:R-:W-:Y:S01]  /*0bf0*/  ISETP.GE.U32.AND.EX P0, PT, R21.reuse, R3, PT, P0 ;  /* 0x000000031500720c */ /* 0x040fe20003f06100 */
[----:B------:R-:W-:Y:S01]  /*0c00*/  IMAD.X R13, R21, 0x1, ~R3, P1 ;  /* 0x00000001150d7824 */ /* 0x000fe200008e0e03 */
[----:B------:R-:W-:Y:S01]  /*0c10*/  ISETP.NE.U32.AND P1, PT, R2, RZ, PT ;  /* 0x000000ff0200720c */ /* 0x000fe20003f25070 */
[----:B------:R-:W-:Y:S01]  /*0c20*/  IMAD.X R12, RZ, RZ, R19, P2 ;  /* 0x000000ffff0c7224 */ /* 0x000fe200010e0613 */
[----:B------:R-:W-:Y:S02]  /*0c30*/  SEL R11, R11, R15, P0 ;  /* 0x0000000f0b0b7207 */ /* 0x000fe40000000000 */
[----:B------:R-:W-:-:S02]  /*0c40*/  SEL R17, R10, R17, P0 ;  /* 0x000000110a117207 */ /* 0x000fc40000000000 */
[----:B------:R-:W-:Y:S02]  /*0c50*/  SEL R13, R13, R21, P0 ;  /* 0x000000150d0d7207 */ /* 0x000fe40000000000 */
[----:B------:R-:W-:Y:S02]  /*0c60*/  SEL R10, R12, R19, P0 ;  /* 0x000000130c0a7207 */ /* 0x000fe40000000000 */
[----:B------:R-:W-:Y:S01]  /*0c70*/  ISETP.GE.U32.AND P0, PT, R11, R2, PT ;  /* 0x000000020b00720c */ /* 0x000fe20003f06070 */
[----:B------:R-:W-:Y:S01]  /*0c80*/  IMAD.MOV.U32 R11, RZ, RZ, 0x0 ;  /* 0x00000000ff0b7424 */ /* 0x000fe200078e00ff */
[----:B------:R-:W-:Y:S02]  /*0c90*/  IADD3 R12, P2, PT, R17, 0x1, RZ ;  /* 0x00000001110c7810 */ /* 0x000fe40007f5e0ff */
[----:B------:R-:W-:Y:S02]  /*0ca0*/  ISETP.GE.U32.AND.EX P0, PT, R13, R3, PT, P0 ;  /* 0x000000030d00720c */ /* 0x000fe40003f06100 */
[----:B------:R-:W-:-:S02]  /*0cb0*/  IADD3.X R13, PT, PT, RZ, R10, RZ, P2, !PT ;  /* 0x0000000aff0d7210 */ /* 0x000fc400017fe4ff */
[----:B------:R-:W-:Y:S02]  /*0cc0*/  ISETP.NE.AND.EX P1, PT, R3, RZ, PT, P1 ;  /* 0x000000ff0300720c */ /* 0x000fe40003f25310 */
[----:B------:R-:W-:Y:S01]  /*0cd0*/  SEL R13, R13, R10, P0 ;  /* 0x0000000a0d0d7207 */ /* 0x000fe20000000000 */
[----:B------:R-:W-:Y:S01]  /*0ce0*/  IMAD.MOV.U32 R10, RZ, RZ, R8 ;  /* 0x000000ffff0a7224 */ /* 0x000fe200078e0008 */
[----:B------:R-:W-:Y:S02]  /*0cf0*/  SEL R12, R12, R17, P0 ;  /* 0x000000110c0c7207 */ /* 0x000fe40000000000 */
[----:B------:R-:W-:Y:S02]  /*0d00*/  SEL R13, R13, 0xffffffff, P1 ;  /* 0xffffffff0d0d7807 */ /* 0x000fe40000800000 */
[----:B------:R-:W-:Y:S01]  /*0d10*/  SEL R12, R12, 0xffffffff, P1 ;  /* 0xffffffff0c0c7807 */ /* 0x000fe20000800000 */
[----:B------:R-:W-:Y:S06]  /*0d20*/  RET.REL.NODEC R10 `(_ZN32_GLOBAL__N__916a8794_4_k_cu_main20init_lcg_next_kernelEPjj) ;  /* 0xfffffff00ab47950 */ /* 0x000fec0003c3ffff */
.L_x_33:
        /* <DEDUP_REMOVED lines=13> */
.L_x_44:


//--------------------- .text._ZN32_GLOBAL__N__916a8794_4_k_cu_main15flush_l2_kernelEPKmmPm --------------------------
	.section	.text._ZN32_GLOBAL__N__916a8794_4_k_cu_main15flush_l2_kernelEPKmmPm,"ax",@progbits
	.align	128
.text._ZN32_GLOBAL__N__916a8794_4_k_cu_main15flush_l2_kernelEPKmmPm:
        .type           _ZN32_GLOBAL__N__916a8794_4_k_cu_main15flush_l2_kernelEPKmmPm,@function
        .size           _ZN32_GLOBAL__N__916a8794_4_k_cu_main15flush_l2_kernelEPKmmPm,(.L_x_46 - _ZN32_GLOBAL__N__916a8794_4_k_cu_main15flush_l2_kernelEPKmmPm)
        .other          _ZN32_GLOBAL__N__916a8794_4_k_cu_main15flush_l2_kernelEPKmmPm,@"STO_CUDA_ENTRY STV_DEFAULT"
_ZN32_GLOBAL__N__916a8794_4_k_cu_main15flush_l2_kernelEPKmmPm:
[----:B------:R-:W-:Y:S01]  /*0000*/  LDC R1, c[0x0][0x37c] ;  /* 0x0000df00ff017b82 */ /* 0x000fe20000000800 */
[----:B------:R-:W0:Y:S07]  /*0010*/  S2R R2, SR_TID.X ;  /* 0x0000000000027919 */ /* 0x000e2e0000002100 */
[----:B------:R-:W0:Y:S01]  /*0020*/  S2UR UR4, SR_CTAID.X ;  /* 0x00000000000479c3 */ /* 0x000e220000002500 */
[----:B------:R-:W1:Y:S01]  /*0030*/  LDCU.64 UR8, c[0x0][0x388] ;  /* 0x00007100ff0877ac */ /* 0x000e620008000a00 */
[----:B------:R-:W-:Y:S01]  /*0040*/  IMAD.MOV.U32 R3, RZ, RZ, RZ ;  /* 0x000000ffff037224 */ /* 0x000fe200078e00ff */
[----:B------:R-:W-:Y:S01]  /*0050*/  BSSY.RECONVERGENT B0, `(.L_x_34) ;  /* 0x000001e000007945 */ /* 0x000fe20003800200 */
[----:B------:R-:W-:Y:S01]  /*0060*/  IMAD.MOV.U32 R11, RZ, RZ, RZ ;  /* 0x000000ffff0b7224 */ /* 0x000fe200078e00ff */
[----:B------:R-:W2:Y:S01]  /*0070*/  LDCU.64 UR6, c[0x0][0x358] ;  /* 0x00006b00ff0677ac */ /* 0x000ea20008000a00 */
[----:B------:R-:W-:-:S02]  /*0080*/  IMAD.MOV.U32 R6, RZ, RZ, RZ ;  /* 0x000000ffff067224 */ /* 0x000fc400078e00ff */
[----:B------:R-:W0:Y:S01]  /*0090*/  LDC R5, c[0x0][0x360] ;  /* 0x0000d800ff057b82 */ /* 0x000e220000000800 */
[----:B------:R-:W3:Y:S01]  /*00a0*/  LDCU.64 UR10, c[0x0][0x380] ;  /* 0x00007000ff0a77ac */ /* 0x000ee20008000a00 */
[----:B0-----:R-:W-:-:S03]  /*00b0*/  IMAD.WIDE.U32 R2, R5, UR4, R2 ;  /* 0x0000000405027c25 */ /* 0x001fc6000f8e0002 */
[C---:B-1----:R-:W-:Y:S02]  /*00c0*/  ISETP.GE.U32.AND P1, PT, R2.reuse, UR8, PT ;  /* 0x0000000802007c0c */ /* 0x042fe4000bf26070 */
[----:B------:R-:W-:Y:S02]  /*00d0*/  ISETP.NE.U32.AND P0, PT, R2, RZ, PT ;  /* 0x000000ff0200720c */ /* 0x000fe40003f05070 */
[C---:B------:R-:W-:Y:S02]  /*00e0*/  ISETP.GE.U32.AND.EX P1, PT, R3.reuse, UR9, PT, P1 ;  /* 0x0000000903007c0c */ /* 0x040fe4000bf26110 */
[----:B------:R-:W-:-:S11]  /*00f0*/  ISETP.NE.AND.EX P0, PT, R3, RZ, PT, P0 ;  /* 0x000000ff0300720c */ /* 0x000fd60003f05300 */
[----:B--23--:R-:W-:Y:S05]  /*0100*/  @P1 BRA `(.L_x_35) ;  /* 0x0000000000481947 */ /* 0x00cfea0003800000 */
[----:B------:R-:W0:Y:S01]  /*0110*/  LDCU UR4, c[0x0][0x370] ;  /* 0x00006e00ff0477ac */ /* 0x000e220008000800 */
[----:B------:R-:W-:Y:S01]  /*0120*/  IMAD.MOV.U32 R7, RZ, RZ, R2 ;  /* 0x000000ffff077224 */ /* 0x000fe200078e0002 */
[----:B------:R-:W-:Y:S01]  /*0130*/  MOV R0, R3 ;  /* 0x0000000300007202 */ /* 0x000fe20000000f00 */
[----:B------:R-:W-:Y:S02]  /*0140*/  IMAD.MOV.U32 R11, RZ, RZ, RZ ;  /* 0x000000ffff0b7224 */ /* 0x000fe400078e00ff */
[----:B------:R-:W-:Y:S02]  /*0150*/  IMAD.MOV.U32 R6, RZ, RZ, RZ ;  /* 0x000000ffff067224 */ /* 0x000fe400078e00ff */
[----:B0-----:R-:W-:Y:S01]  /*0160*/  IMAD.WIDE.U32 R4, R5, UR4, RZ ;  /* 0x0000000405047c25 */ /* 0x001fe2000f8e00ff */
[----:B------:R-:W-:-:S04]  /*0170*/  UMOV UR4, URZ ;  /* 0x000000ff00047c82 */ /* 0x000fc80008000000 */
[----:B------:R-:W-:-:S07]  /*0180*/  IADD3 R9, PT, PT, R5, UR4, RZ ;  /* 0x0000000405097c10 */ /* 0x000fce000fffe0ff */
.L_x_36:
[----:B------:R-:W-:-:S04]  /*0190*/  LEA R2, P1, R7, UR10, 0x3 ;  /* 0x0000000a07027c11 */ /* 0x000fc8000f8218ff */
[----:B------:R-:W-:-:S06]  /*01a0*/  LEA.HI.X R3, R7, UR11, R0, 0x3, P1 ;  /* 0x0000000b07037c11 */ /* 0x000fcc00088f1c00 */
[----:B------:R-:W2:Y:S01]  /*01b0*/  LDG.E.64.CONSTANT R2, desc[UR6][R2.64] ;  /* 0x0000000602027981 */ /* 0x000ea2000c1e9b00 */
[----:B------:R-:W-:-:S05]  /*01c0*/  IADD3 R7, P1, PT, R7, R4, RZ ;  /* 0x0000000407077210 */ /* 0x000fca0007f3e0ff */
[----:B------:R-:W-:Y:S01]  /*01d0*/  IMAD.X R0, R0, 0x1, R9, P1 ;  /* 0x0000000100007824 */ /* 0x000fe200008e0609 */
[----:B------:R-:W-:-:S04]  /*01e0*/  ISETP.GE.U32.AND P1, PT, R7, UR8, PT ;  /* 0x0000000807007c0c */ /* 0x000fc8000bf26070 */
[----:B------:R-:W-:Y:S02]  /*01f0*/  ISETP.GE.U32.AND.EX P1, PT, R0, UR9, PT, P1 ;  /* 0x0000000900007c0c */ /* 0x000fe4000bf26110 */
[----:B--2---:R-:W-:-:S05]  /*0200*/  IADD3 R11, P2, PT, R2, R11, RZ ;  /* 0x0000000b020b7210 */ /* 0x004fca0007f5e0ff */
[----:B------:R-:W-:-:S06]  /*0210*/  IMAD.X R6, R3, 0x1, R6, P2 ;  /* 0x0000000103067824 */ /* 0x000fcc00010e0606 */
[----:B------:R-:W-:Y:S05]  /*0220*/  @!P1 BRA `(.L_x_36) ;  /* 0xfffffffc00d89947 */ /* 0x000fea000383ffff */
.L_x_35:
[----:B------:R-:W-:Y:S05]  /*0230*/  BSYNC.RECONVERGENT B0 ;  /* 0x0000000000007941 */ /* 0x000fea0003800200 */
.L_x_34:
[----:B------:R-:W-:Y:S05]  /*0240*/  @P0 EXIT ;  /* 0x000000000000094d */ /* 0x000fea0003800000 */
[----:B------:R-:W0:Y:S01]  /*0250*/  LDC.64 R2, c[0x0][0x390] ;  /* 0x0000e400ff027b82 */ /* 0x000e220000000a00 */
[----:B------:R-:W-:Y:S01]  /*0260*/  MOV R4, R11 ;  /* 0x0000000b00047202 */ /* 0x000fe20000000f00 */
[----:B------:R-:W-:-:S05]  /*0270*/  IMAD.MOV.U32 R5, RZ, RZ, R6 ;  /* 0x000000ffff057224 */ /* 0x000fca00078e0006 */
[----:B0-----:R-:W-:Y:S01]  /*0280*/  STG.E.64 desc[UR6][R2.64], R4 ;  /* 0x0000000402007986 */ /* 0x001fe2000c101b06 */
[----:B------:R-:W-:Y:S05]  /*0290*/  EXIT ;  /* 0x000000000000794d */ /* 0x000fea0003800000 */
.L_x_37:
        /* <DEDUP_REMOVED lines=14> */
.L_x_46:


//--------------------- .nv.shared.reserved.0     --------------------------
	.section	.nv.shared.reserved.0,"aw",@nobits
	.weak		__nv_reservedSMEM_offset_0_alias
	.size		__nv_reservedSMEM_offset_0_alias, 0, 64
	.other		__nv_reservedSMEM_offset_0_alias,@"STO_CUDA_RESERVED_SHARED STV_DEFAULT"
__nv_reservedSMEM_offset_0_alias:
	.zero		0
	.zero		64


//--------------------- .nv.shared._ZN32_GLOBAL__N__916a8794_4_k_cu_main22stride_cp_async_kernelEPKimiiPi --------------------------
	.section	.nv.shared._ZN32_GLOBAL__N__916a8794_4_k_cu_main22stride_cp_async_kernelEPKimiiPi,"aw",@nobits
	.sectionflags	@""
	.align	4
.nv.shared._ZN32_GLOBAL__N__916a8794_4_k_cu_main22stride_cp_async_kernelEPKimiiPi:
	.zero		1040


//--------------------- .nv.constant0._ZN32_GLOBAL__N__916a8794_4_k_cu_main17gather_ima_kernelEPKiiS1_iiPi --------------------------
	.section	.nv.constant0._ZN32_GLOBAL__N__916a8794_4_k_cu_main17gather_ima_kernelEPKiiS1_iiPi,"a",@progbits
	.sectionflags	@""
	.align	4
.nv.constant0._ZN32_GLOBAL__N__916a8794_4_k_cu_main17gather_ima_kernelEPKiiS1_iiPi:
	.zero		936


//--------------------- .nv.constant0._ZN32_GLOBAL__N__916a8794_4_k_cu_main20pointer_chase_kernelEPKjiPi --------------------------
	.section	.nv.constant0._ZN32_GLOBAL__N__916a8794_4_k_cu_main20pointer_chase_kernelEPKjiPi,"a",@progbits
	.sectionflags	@""
	.align	4
.nv.constant0._ZN32_GLOBAL__N__916a8794_4_k_cu_main20pointer_chase_kernelEPKjiPi:
	.zero		920


//--------------------- .nv.constant0._ZN32_GLOBAL__N__916a8794_4_k_cu_main22stride_cp_async_kernelEPKimiiPi --------------------------
	.section	.nv.constant0._ZN32_GLOBAL__N__916a8794_4_k_cu_main22stride_cp_async_kernelEPKimiiPi,"a",@progbits
	.sectionflags	@""
	.align	4
.nv.constant0._ZN32_GLOBAL__N__916a8794_4_k_cu_main22stride_cp_async_kernelEPKimiiPi:
	.zero		928


//--------------------- .nv.constant0._ZN32_GLOBAL__N__916a8794_4_k_cu_main25stride_prefetch_l2_kernelEPKimiiPi --------------------------
	.section	.nv.constant0._ZN32_GLOBAL__N__916a8794_4_k_cu_main25stride_prefetch_l2_kernelEPKimiiPi,"a",@progbits
	.sectionflags	@""
	.align	4
.nv.constant0._ZN32_GLOBAL__N__916a8794_4_k_cu_main25stride_prefetch_l2_kernelEPKimiiPi:
	.zero		928


//--------------------- .nv.constant0._ZN32_GLOBAL__N__916a8794_4_k_cu_main22stride_baseline_kernelEPKimiiPi --------------------------
	.section	.nv.constant0._ZN32_GLOBAL__N__916a8794_4_k_cu_main22stride_baseline_kernelEPKimiiPi,"a",@progbits
	.sectionflags	@""
	.align	4
.nv.constant0._ZN32_GLOBAL__N__916a8794_4_k_cu_main22stride_baseline_kernelEPKimiiPi:
	.zero		928


//--------------------- .nv.constant0._ZN32_GLOBAL__N__916a8794_4_k_cu_main23init_stride_next_kernelEPjmj --------------------------
	.section	.nv.constant0._ZN32_GLOBAL__N__916a8794_4_k_cu_main23init_stride_next_kernelEPjmj,"a",@progbits
	.sectionflags	@""
	.align	4
.nv.constant0._ZN32_GLOBAL__N__916a8794_4_k_cu_main23init_stride_next_kernelEPjmj:
	.zero		916


//--------------------- .nv.constant0._ZN32_GLOBAL__N__916a8794_4_k_cu_main20init_lcg_next_kernelEPjj --------------------------
	.section	.nv.constant0._ZN32_GLOBAL__N__916a8794_4_k_cu_main20init_lcg_next_kernelEPjj,"a",@progbits
	.sectionflags	@""
	.align	4
.nv.constant0._ZN32_GLOBAL__N__916a8794_4_k_cu_main20init_lcg_next_kernelEPjj:
	.zero		908


//--------------------- .nv.constant0._ZN32_GLOBAL__N__916a8794_4_k_cu_main15flush_l2_kernelEPKmmPm --------------------------
	.section	.nv.constant0._ZN32_GLOBAL__N__916a8794_4_k_cu_main15flush_l2_kernelEPKmmPm,"a",@progbits
	.sectionflags	@""
	.align	4
.nv.constant0._ZN32_GLOBAL__N__916a8794_4_k_cu_main15flush_l2_kernelEPKmmPm:
	.zero		920


//--------------------- SYMBOLS --------------------------

	.type		.nv.reservedSmem.offset0,@object
	.size		.nv.reservedSmem.offset0,0x4
	.type		.nv.reservedSmem.cap,@object
	.size		.nv.reservedSmem.cap,0x4
